// auto-generated by cutlass_sweep.gemm — config: {"arch": "sm_90", "cluster_m": 2, "cluster_n": 2, "dtype": "fp32", "dtype_b": "fp32", "layout": "nt", "stages": 0, "tile_k": 32, "tile_m": 128, "tile_n": 128}
#include "cutlass/cutlass.h"
#include "cutlass/gemm/collective/collective_builder.hpp"
#include "cutlass/gemm/device/gemm_universal_adapter.h"
#include "cutlass/gemm/kernel/gemm_universal.hpp"
#include "cutlass/epilogue/collective/collective_builder.hpp"

using ElemA = float;
using ElemB = float;
using ElemCD = float;
using Acc  = float;
using TileShape    = cute::Shape<cute::_128, cute::_128, cute::_32>;
using ClusterShape = cute::Shape<cute::_2, cute::_2, cute::_1>;

using CollectiveEpilogue = typename cutlass::epilogue::collective::CollectiveBuilder<
    cutlass::arch::Sm90, cutlass::arch::OpClassTensorOp,
    TileShape, ClusterShape,
    cutlass::epilogue::collective::EpilogueTileAuto,
    Acc, Acc,
    ElemCD, cutlass::layout::RowMajor, 128 / cutlass::sizeof_bits<ElemCD>::value,
    ElemCD, cutlass::layout::RowMajor, 128 / cutlass::sizeof_bits<ElemCD>::value,
    cutlass::epilogue::collective::EpilogueScheduleAuto
  >::CollectiveOp;

using CollectiveMainloop = typename cutlass::gemm::collective::CollectiveBuilder<
    cutlass::arch::Sm90, cutlass::arch::OpClassTensorOp,
    ElemA, cutlass::layout::RowMajor, 128 / cutlass::sizeof_bits<ElemA>::value,
    ElemB, cutlass::layout::ColumnMajor, 128 / cutlass::sizeof_bits<ElemB>::value,
    Acc,
    TileShape, ClusterShape,
    cutlass::gemm::collective::StageCountAutoCarveout<static_cast<int>(sizeof(typename CollectiveEpilogue::SharedStorage))>,
    cutlass::gemm::collective::KernelScheduleAuto
  >::CollectiveOp;

using GemmKernel = cutlass::gemm::kernel::GemmUniversal<
    cute::Shape<int,int,int,int>,
    CollectiveMainloop,
    CollectiveEpilogue
>;
using Gemm = cutlass::gemm::device::GemmUniversalAdapter<GemmKernel>;

// Force the device kernel symbol into the cubin without needing a host main.
auto* _anchor = &cutlass::device_kernel<GemmKernel>;


// ===== COMPILED SASS (sm_90a) =====

	.target	sm_90a

	.elftype	@"ET_EXEC"


//--------------------- .note.nv.tkinfo           --------------------------
	.section	.note.nv.tkinfo,"",@"SHT_NOTE"
	.sectionflags	@"SHF_NOTE_NV_TKINFO"
	.tkinfo
        /*0018*/ 	.word	0x00000002
        /*0030*/ 	.string	""
        /*0030*/ 	.string	"ptxas"
        /*0030*/ 	.string	"Cuda compilation tools, release 13.0, V13.0.88"
        /*0030*/ 	.string	"Build cuda_13.0.r13.0/compiler.36424714_0"
        /*0030*/ 	.string	"-arch sm_90a -m 64 "



//--------------------- .note.nv.cuinfo           --------------------------
	.section	.note.nv.cuinfo,"",@"SHT_NOTE"
	.sectionflags	@"SHF_NOTE_NV_CUINFO"
        /*0018*/ 	.short	0x0002
        /*001a*/ 	.short	0x005a
        /*001c*/ 	.short	0x0082
	.zero		2


//--------------------- .nv.info                  --------------------------
	.section	.nv.info,"",@"SHT_CUDA_INFO"
	.align	4


	//----- nvinfo : EIATTR_REGCOUNT
	.align		4
        /*0000*/ 	.byte	0x04, 0x2f
        /*0002*/ 	.short	(.L_15 - .L_14)
	.align		4
.L_14:
        /*0004*/ 	.word	index@(_ZN7cutlass13device_kernelINS_4gemm6kernel13GemmUniversalIN4cute5tupleIJiiiiEEENS1_10collective13CollectiveMmaINS1_34MainloopSm90TmaGmmaWarpSpecializedILi7ENS5_IJNS4_1CILi2EEESB_NSA_ILi1EEEEEENS1_35KernelTmaWarpSpecializedCooperativeEEENS5_IJNSA_ILi128EEESG_NSA_ILi32EEEEEEfNS5_IJlSC_lEEEfSJ_NS4_8TiledMMAINS4_8MMA_AtomIJNS4_4SM904GMMA30MMA_64x128x8_F32TF32TF32_SS_TNILNSN_7ScaleInE1ELSP_1EEEEEENS4_6LayoutINS5_IJSB_SC_SC_EEENS5_IJSC_NSA_ILi0EEESU_EEEEENS5_IJNS4_10UnderscoreESX_SX_EEEEENS4_23SM90_TMA_LOAD_MULTICASTENS4_14ComposedLayoutINS4_7SwizzleILi3ELi4ELi3EEENS4_18smem_ptr_flag_bitsILi32EEENSS_INS5_IJNSA_ILi8EEESH_EEENS5_IJSH_SC_EEEEEEEvNS4_8identityES10_S1A_vS1B_EENS_8epilogue10collective6detail29Sm90TmaWarpSpecializedAdapterINS1E_15DefaultEpilogueIfSJ_SJ_NS1D_6thread17LinearCombinationIfLi1EffLNS1I_9ScaleType4KindE0ELNS_15FloatRoundStyleE2EfEENS1_15EpilogueDefaultEEEEEvvEEEEvNT_6ParamsE)
        /*0008*/ 	.word	0x000000a8


	//----- nvinfo : EIATTR_FRAME_SIZE
	.align		4
.L_15:
        /*000c*/ 	.byte	0x04, 0x11
        /*000e*/ 	.short	(.L_17 - .L_16)
	.align		4
.L_16:
        /*0010*/ 	.word	index@(_ZN7cutlass13device_kernelINS_4gemm6kernel13GemmUniversalIN4cute5tupleIJiiiiEEENS1_10collective13CollectiveMmaINS1_34MainloopSm90TmaGmmaWarpSpecializedILi7ENS5_IJNS4_1CILi2EEESB_NSA_ILi1EEEEEENS1_35KernelTmaWarpSpecializedCooperativeEEENS5_IJNSA_ILi128EEESG_NSA_ILi32EEEEEEfNS5_IJlSC_lEEEfSJ_NS4_8TiledMMAINS4_8MMA_AtomIJNS4_4SM904GMMA30MMA_64x128x8_F32TF32TF32_SS_TNILNSN_7ScaleInE1ELSP_1EEEEEENS4_6LayoutINS5_IJSB_SC_SC_EEENS5_IJSC_NSA_ILi0EEESU_EEEEENS5_IJNS4_10UnderscoreESX_SX_EEEEENS4_23SM90_TMA_LOAD_MULTICASTENS4_14ComposedLayoutINS4_7SwizzleILi3ELi4ELi3EEENS4_18smem_ptr_flag_bitsILi32EEENSS_INS5_IJNSA_ILi8EEESH_EEENS5_IJSH_SC_EEEEEEEvNS4_8identityES10_S1A_vS1B_EENS_8epilogue10collective6detail29Sm90TmaWarpSpecializedAdapterINS1E_15DefaultEpilogueIfSJ_SJ_NS1D_6thread17LinearCombinationIfLi1EffLNS1I_9ScaleType4KindE0ELNS_15FloatRoundStyleE2EfEENS1_15EpilogueDefaultEEEEEvvEEEEvNT_6ParamsE)
        /*0014*/ 	.word	0x00000000


	//----- nvinfo : EIATTR_MIN_STACK_SIZE
	.align		4
.L_17:
        /*0018*/ 	.byte	0x04, 0x12
        /*001a*/ 	.short	(.L_19 - .L_18)
	.align		4
.L_18:
        /*001c*/ 	.word	index@(_ZN7cutlass13device_kernelINS_4gemm6kernel13GemmUniversalIN4cute5tupleIJiiiiEEENS1_10collective13CollectiveMmaINS1_34MainloopSm90TmaGmmaWarpSpecializedILi7ENS5_IJNS4_1CILi2EEESB_NSA_ILi1EEEEEENS1_35KernelTmaWarpSpecializedCooperativeEEENS5_IJNSA_ILi128EEESG_NSA_ILi32EEEEEEfNS5_IJlSC_lEEEfSJ_NS4_8TiledMMAINS4_8MMA_AtomIJNS4_4SM904GMMA30MMA_64x128x8_F32TF32TF32_SS_TNILNSN_7ScaleInE1ELSP_1EEEEEENS4_6LayoutINS5_IJSB_SC_SC_EEENS5_IJSC_NSA_ILi0EEESU_EEEEENS5_IJNS4_10UnderscoreESX_SX_EEEEENS4_23SM90_TMA_LOAD_MULTICASTENS4_14ComposedLayoutINS4_7SwizzleILi3ELi4ELi3EEENS4_18smem_ptr_flag_bitsILi32EEENSS_INS5_IJNSA_ILi8EEESH_EEENS5_IJSH_SC_EEEEEEEvNS4_8identityES10_S1A_vS1B_EENS_8epilogue10collective6detail29Sm90TmaWarpSpecializedAdapterINS1E_15DefaultEpilogueIfSJ_SJ_NS1D_6thread17LinearCombinationIfLi1EffLNS1I_9ScaleType4KindE0ELNS_15FloatRoundStyleE2EfEENS1_15EpilogueDefaultEEEEEvvEEEEvNT_6ParamsE)
        /*0020*/ 	.word	0x00000000
.L_19:


//--------------------- .nv.compat                --------------------------
	.section	.nv.compat,"",@"SHT_CUDA_COMPAT_INFO"
	.align	4
        /*0000*/ 	.byte	0x02, 0x09, 0x01, 0x00, 0x02, 0x02, 0x04, 0x00, 0x02, 0x05, 0x05, 0x00, 0x03, 0x07, 0x01, 0x01
        /*0010*/ 	.byte	0x02, 0x03, 0x01, 0x00, 0x02, 0x06, 0x01, 0x00, 0x04, 0x0b, 0x08, 0x00, 0x00, 0x00, 0x00, 0x00
        /*0020*/ 	.byte	0x00, 0x00, 0x00, 0x00


//--------------------- .nv.info._ZN7cutlass13device_kernelINS_4gemm6kernel13GemmUniversalIN4cute5tupleIJiiiiEEENS1_10collective13CollectiveMmaINS1_34MainloopSm90TmaGmmaWarpSpecializedILi7ENS5_IJNS4_1CILi2EEESB_NSA_ILi1EEEEEENS1_35KernelTmaWarpSpecializedCooperativeEEENS5_IJNSA_ILi128EEESG_NSA_ILi32EEEEEEfNS5_IJlSC_lEEEfSJ_NS4_8TiledMMAINS4_8MMA_AtomIJNS4_4SM904GMMA30MMA_64x128x8_F32TF32TF32_SS_TNILNSN_7ScaleInE1ELSP_1EEEEEENS4_6LayoutINS5_IJSB_SC_SC_EEENS5_IJSC_NSA_ILi0EEESU_EEEEENS5_IJNS4_10UnderscoreESX_SX_EEEEENS4_23SM90_TMA_LOAD_MULTICASTENS4_14ComposedLayoutINS4_7SwizzleILi3ELi4ELi3EEENS4_18smem_ptr_flag_bitsILi32EEENSS_INS5_IJNSA_ILi8EEESH_EEENS5_IJSH_SC_EEEEEEEvNS4_8identityES10_S1A_vS1B_EENS_8epilogue10collective6detail29Sm90TmaWarpSpecializedAdapterINS1E_15DefaultEpilogueIfSJ_SJ_NS1D_6thread17LinearCombinationIfLi1EffLNS1I_9ScaleType4KindE0ELNS_15FloatRoundStyleE2EfEENS1_15EpilogueDefaultEEEEEvvEEEEvNT_6ParamsE --------------------------
	.section	.nv.info._ZN7cutlass13device_kernelINS_4gemm6kernel13GemmUniversalIN4cute5tupleIJiiiiEEENS1_10collective13CollectiveMmaINS1_34MainloopSm90TmaGmmaWarpSpecializedILi7ENS5_IJNS4_1CILi2EEESB_NSA_ILi1EEEEEENS1_35KernelTmaWarpSpecializedCooperativeEEENS5_IJNSA_ILi128EEESG_NSA_ILi32EEEEEEfNS5_IJlSC_lEEEfSJ_NS4_8TiledMMAINS4_8MMA_AtomIJNS4_4SM904GMMA30MMA_64x128x8_F32TF32TF32_SS_TNILNSN_7ScaleInE1ELSP_1EEEEEENS4_6LayoutINS5_IJSB_SC_SC_EEENS5_IJSC_NSA_ILi0EEESU_EEEEENS5_IJNS4_10UnderscoreESX_SX_EEEEENS4_23SM90_TMA_LOAD_MULTICASTENS4_14ComposedLayoutINS4_7SwizzleILi3ELi4ELi3EEENS4_18smem_ptr_flag_bitsILi32EEENSS_INS5_IJNSA_ILi8EEESH_EEENS5_IJSH_SC_EEEEEEEvNS4_8identityES10_S1A_vS1B_EENS_8epilogue10collective6detail29Sm90TmaWarpSpecializedAdapterINS1E_15DefaultEpilogueIfSJ_SJ_NS1D_6thread17LinearCombinationIfLi1EffLNS1I_9ScaleType4KindE0ELNS_15FloatRoundStyleE2EfEENS1_15EpilogueDefaultEEEEEvvEEEEvNT_6ParamsE,"",@"SHT_CUDA_INFO"
	.sectionflags	@""
	.align	4


	//----- nvinfo : EIATTR_CUDA_API_VERSION
	.align		4
        /*0000*/ 	.byte	0x04, 0x37
        /*0002*/ 	.short	(.L_21 - .L_20)
.L_20:
        /*0004*/ 	.word	0x00000082


	//----- nvinfo : EIATTR_KPARAM_INFO
	.align		4
.L_21:
        /*0008*/ 	.byte	0x04, 0x17
        /*000a*/ 	.short	(.L_23 - .L_22)
.L_22:
        /*000c*/ 	.word	0x00000000
        /*0010*/ 	.short	0x0000
        /*0012*/ 	.short	0x0070
        /*0014*/ 	.byte	0x00, 0xf0, 0x01, 0x10


	//----- nvinfo : EIATTR_SPARSE_MMA_MASK
	.align		4
.L_23:
        /*0018*/ 	.byte	0x03, 0x50
        /*001a*/ 	.short	0x0000


	//----- nvinfo : EIATTR_MAXREG_COUNT
	.align		4
        /*001c*/ 	.byte	0x03, 0x1b
        /*001e*/ 	.short	0x00a8


	//----- nvinfo : EIATTR_NUM_BARRIERS
	.align		4
        /*0020*/ 	.byte	0x02, 0x4c
        /*0022*/ 	.byte	0x01
	.zero		1


	//----- nvinfo : EIATTR_EXTERNS
	.align		4
        /*0024*/ 	.byte	0x04, 0x0f
        /*0026*/ 	.short	(.L_25 - .L_24)


	//   ....[0]....
	.align		4
.L_24:
        /*0028*/ 	.word	index@(__assertfail)


	//----- nvinfo : EIATTR_MERCURY_ISA_VERSION
	.align		4
.L_25:
        /*002c*/ 	.byte	0x03, 0x5f
        /*002e*/ 	.short	0x0101


	//----- nvinfo : EIATTR_INT_WARP_WIDE_INSTR_OFFSETS
	.align		4
        /*0030*/ 	.byte	0x04, 0x31
        /*0032*/ 	.short	(.L_27 - .L_26)


	//   ....[0]....
.L_26:
        /*0034*/ 	.word	0x000004e0


	//   ....[1]....
        /*0038*/ 	.word	0x00000510


	//   ....[2]....
        /*003c*/ 	.word	0x000006b0


	//----- nvinfo : EIATTR_COOP_GROUP_MASK_REGIDS
	.align		4
.L_27:
        /*0040*/ 	.byte	0x04, 0x29
        /*0042*/ 	.short	(.L_29 - .L_28)


	//   ....[0]....
.L_28:
        /*0044*/ 	.word	0xffffffff


	//   ....[1]....
        /*0048*/ 	.word	0xffffffff


	//   ....[2]....
        /*004c*/ 	.word	0xffffffff


	//   ....[3]....
        /*0050*/ 	.word	0xffffffff


	//   ....[4]....
        /*0054*/ 	.word	0xffffffff


	//   ....[5]....
        /*0058*/ 	.word	0xffffffff


	//----- nvinfo : EIATTR_COOP_GROUP_INSTR_OFFSETS
	.align		4
.L_29:
        /*005c*/ 	.byte	0x04, 0x28
        /*005e*/ 	.short	(.L_31 - .L_30)


	//   ....[0]....
.L_30:
        /*0060*/ 	.word	0x00000060


	//   ....[1]....
        /*0064*/ 	.word	0x00000070


	//   ....[2]....
        /*0068*/ 	.word	0x00000130


	//   ....[3]....
        /*006c*/ 	.word	0x00000330


	//   ....[4]....
        /*0070*/ 	.word	0x00000860


	//   ....[5]....
        /*0074*/ 	.word	0x000014e0


	//----- nvinfo : EIATTR_REG_RECONFIG
	.align		4
.L_31:
        /*0078*/ 	.byte	0x01, 0x54
	.zero		2


	//----- nvinfo : EIATTR_SYSCALL_OFFSETS
	.align		4
        /*007c*/ 	.byte	0x04, 0x46
        /*007e*/ 	.short	(.L_33 - .L_32)


	//   ....[0]....
.L_32:
        /*0080*/ 	.word	0x000016d0


	//----- nvinfo : EIATTR_MBARRIER_INSTR_OFFSETS
	.align		4
.L_33:
        /*0084*/ 	.byte	0x04, 0x39
        /*0086*/ 	.short	(.L_35 - .L_34)


	//   ....[0]....
.L_34:
        /*0088*/ 	.word	0x00000230
        /*008c*/ 	.word	0x000000ff
        /*0090*/ 	.word	0x00000000
        /*0094*/ 	.short	0x0100
        /*0096*/ 	.byte	0x08
	.zero		1


	//   ....[1]....
        /*0098*/ 	.word	0x00000240
        /*009c*/ 	.word	0x000000ff
        /*00a0*/ 	.word	0x00000038
        /*00a4*/ 	.short	0x0100
        /*00a6*/ 	.byte	0x08
	.zero		1


	//   ....[2]....
        /*00a8*/ 	.word	0x00000250
        /*00ac*/ 	.word	0x000000ff
        /*00b0*/ 	.word	0x00000008
        /*00b4*/ 	.short	0x0100
        /*00b6*/ 	.byte	0x08
	.zero		1


	//   ....[3]....
        /*00b8*/ 	.word	0x00000260
        /*00bc*/ 	.word	0x000000ff
        /*00c0*/ 	.word	0x00000040
        /*00c4*/ 	.short	0x0100
        /*00c6*/ 	.byte	0x08
	.zero		1


	//   ....[4]....
        /*00c8*/ 	.word	0x00000270
        /*00cc*/ 	.word	0x000000ff
        /*00d0*/ 	.word	0x00000010
        /*00d4*/ 	.short	0x0100
        /*00d6*/ 	.byte	0x08
	.zero		1


	//   ....[5]....
        /*00d8*/ 	.word	0x00000280
        /*00dc*/ 	.word	0x000000ff
        /*00e0*/ 	.word	0x00000048
        /*00e4*/ 	.short	0x0100
        /*00e6*/ 	.byte	0x08
	.zero		1


	//   ....[6]....
        /*00e8*/ 	.word	0x00000290
        /*00ec*/ 	.word	0x000000ff
        /*00f0*/ 	.word	0x00000018
        /*00f4*/ 	.short	0x0100
        /*00f6*/ 	.byte	0x08
	.zero		1


	//   ....[7]....
        /*00f8*/ 	.word	0x000002a0
        /*00fc*/ 	.word	0x000000ff
        /*0100*/ 	.word	0x00000050
        /*0104*/ 	.short	0x0100
        /*0106*/ 	.byte	0x08
	.zero		1


	//   ....[8]....
        /*0108*/ 	.word	0x000002b0
        /*010c*/ 	.word	0x000000ff
        /*0110*/ 	.word	0x00000020
        /*0114*/ 	.short	0x0100
        /*0116*/ 	.byte	0x08
	.zero		1


	//   ....[9]....
        /*0118*/ 	.word	0x000002c0
        /*011c*/ 	.word	0x000000ff
        /*0120*/ 	.word	0x00000058
        /*0124*/ 	.short	0x0100
        /*0126*/ 	.byte	0x08
	.zero		1


	//   ....[10]....
        /*0128*/ 	.word	0x000002d0
        /*012c*/ 	.word	0x000000ff
        /*0130*/ 	.word	0x00000028
        /*0134*/ 	.short	0x0100
        /*0136*/ 	.byte	0x08
	.zero		1


	//   ....[11]....
        /*0138*/ 	.word	0x000002e0
        /*013c*/ 	.word	0x000000ff
        /*0140*/ 	.word	0x00000060
        /*0144*/ 	.short	0x0100
        /*0146*/ 	.byte	0x08
	.zero		1


	//   ....[12]....
        /*0148*/ 	.word	0x000002f0
        /*014c*/ 	.word	0x000000ff
        /*0150*/ 	.word	0x00000030
        /*0154*/ 	.short	0x0100
        /*0156*/ 	.byte	0x08
	.zero		1


	//   ....[13]....
        /*0158*/ 	.word	0x00000300
        /*015c*/ 	.word	0x000000ff
        /*0160*/ 	.word	0x00000068
        /*0164*/ 	.short	0x0100
        /*0166*/ 	.byte	0x08
	.zero		1


	//   ....[14]....
        /*0168*/ 	.word	0x00000740
        /*016c*/ 	.word	0x000000ff
        /*0170*/ 	.word	0x00000080
        /*0174*/ 	.short	0x0100
        /*0176*/ 	.byte	0x06
	.zero		1


	//   ....[15]....
        /*0178*/ 	.word	0x000007e0
        /*017c*/ 	.word	0x000000ff
        /*0180*/ 	.word	0x00000088
        /*0184*/ 	.short	0x0100
        /*0186*/ 	.byte	0x06
	.zero		1


	//   ....[16]....
        /*0188*/ 	.word	0x00001790
        /*018c*/ 	.word	0x00000003
        /*0190*/ 	.word	0x00000000
        /*0194*/ 	.short	0x010a
        /*0196*/ 	.byte	0x3f
	.zero		1


	//   ....[17]....
        /*0198*/ 	.word	0x000017f0
        /*019c*/ 	.word	0x00000003
        /*01a0*/ 	.word	0x00000000
        /*01a4*/ 	.short	0x010a
        /*01a6*/ 	.byte	0x3f
	.zero		1


	//   ....[18]....
        /*01a8*/ 	.word	0x00001b70
        /*01ac*/ 	.word	0x00000005
        /*01b0*/ 	.word	0x00000000
        /*01b4*/ 	.short	0x010a
        /*01b6*/ 	.byte	0x3f
	.zero		1


	//   ....[19]....
        /*01b8*/ 	.word	0x00001bb0
        /*01bc*/ 	.word	0x00000005
        /*01c0*/ 	.word	0x00000000
        /*01c4*/ 	.short	0x010a
        /*01c6*/ 	.byte	0x3f
	.zero		1


	//   ....[20]....
        /*01c8*/ 	.word	0x00001e10
        /*01cc*/ 	.word	0x00000004
        /*01d0*/ 	.word	0x00000000
        /*01d4*/ 	.short	0x0101
        /*01d6*/ 	.byte	0x3f
	.zero		1


	//   ....[21]....
        /*01d8*/ 	.word	0x00002030
        /*01dc*/ 	.word	0x00000000
        /*01e0*/ 	.word	0x00000000
        /*01e4*/ 	.short	0x0101
        /*01e6*/ 	.byte	0x3f
	.zero		1


	//   ....[22]....
        /*01e8*/ 	.word	0x00006600
        /*01ec*/ 	.word	0x00000015
        /*01f0*/ 	.word	0x00000038
        /*01f4*/ 	.short	0x010a
        /*01f6*/ 	.byte	0x3f
	.zero		1


	//   ....[23]....
        /*01f8*/ 	.word	0x00006a20
        /*01fc*/ 	.word	0x00000006
        /*0200*/ 	.word	0x00000088
        /*0204*/ 	.short	0x0101
        /*0206*/ 	.byte	0x3f
	.zero		1


	//   ....[24]....
        /*0208*/ 	.word	0x00007120
        /*020c*/ 	.word	0x00000007
        /*0210*/ 	.word	0x00000000
        /*0214*/ 	.short	0x010a
        /*0216*/ 	.byte	0x3f
	.zero		1


	//   ....[25]....
        /*0218*/ 	.word	0x000071a0
        /*021c*/ 	.word	0x00000008
        /*0220*/ 	.word	0x00000000
        /*0224*/ 	.short	0x010a
        /*0226*/ 	.byte	0x3f
	.zero		1


	//   ....[26]....
        /*0228*/ 	.word	0x00007230
        /*022c*/ 	.word	0x00000009
        /*0230*/ 	.word	0x00000000
        /*0234*/ 	.short	0x010a
        /*0236*/ 	.byte	0x3f
	.zero		1


	//   ....[27]....
        /*0238*/ 	.word	0x000072c0
        /*023c*/ 	.word	0x00000008
        /*0240*/ 	.word	0x00000000
        /*0244*/ 	.short	0x010a
        /*0246*/ 	.byte	0x3f
	.zero		1


	//   ....[28]....
        /*0248*/ 	.word	0x00007350
        /*024c*/ 	.word	0x00000009
        /*0250*/ 	.word	0x00000000
        /*0254*/ 	.short	0x010a
        /*0256*/ 	.byte	0x3f
	.zero		1


	//   ....[29]....
        /*0258*/ 	.word	0x000073e0
        /*025c*/ 	.word	0x00000006
        /*0260*/ 	.word	0x00000000
        /*0264*/ 	.short	0x010a
        /*0266*/ 	.byte	0x3f
	.zero		1


	//   ....[30]....
        /*0268*/ 	.word	0x00007470
        /*026c*/ 	.word	0x00000003
        /*0270*/ 	.word	0x00000000
        /*0274*/ 	.short	0x010a
        /*0276*/ 	.byte	0x3f
	.zero		1


	//   ....[31]....
        /*0278*/ 	.word	0x000074d0
        /*027c*/ 	.word	0x00000003
        /*0280*/ 	.word	0x00000000
        /*0284*/ 	.short	0x010a
        /*0286*/ 	.byte	0x3f
	.zero		1


	//   ....[32]....
        /*0288*/ 	.word	0x00007520
        /*028c*/ 	.word	0x00000005
        /*0290*/ 	.word	0x00000000
        /*0294*/ 	.short	0x010a
        /*0296*/ 	.byte	0x3f
	.zero		1


	//   ....[33]....
        /*0298*/ 	.word	0x000075f0
        /*029c*/ 	.word	0x00000015
        /*02a0*/ 	.word	0x00000038
        /*02a4*/ 	.short	0x010a
        /*02a6*/ 	.byte	0x3f
	.zero		1


	//   ....[34]....
        /*02a8*/ 	.word	0x000076c0
        /*02ac*/ 	.word	0x00000007
        /*02b0*/ 	.word	0x00000000
        /*02b4*/ 	.short	0x010a
        /*02b6*/ 	.byte	0x3f
	.zero		1


	//   ....[35]....
        /*02b8*/ 	.word	0x00007710
        /*02bc*/ 	.word	0x00000008
        /*02c0*/ 	.word	0x00000000
        /*02c4*/ 	.short	0x010a
        /*02c6*/ 	.byte	0x3f
	.zero		1


	//   ....[36]....
        /*02c8*/ 	.word	0x00007760
        /*02cc*/ 	.word	0x00000009
        /*02d0*/ 	.word	0x00000000
        /*02d4*/ 	.short	0x010a
        /*02d6*/ 	.byte	0x3f
	.zero		1


	//   ....[37]....
        /*02d8*/ 	.word	0x000077b0
        /*02dc*/ 	.word	0x00000008
        /*02e0*/ 	.word	0x00000000
        /*02e4*/ 	.short	0x010a
        /*02e6*/ 	.byte	0x3f
	.zero		1


	//   ....[38]....
        /*02e8*/ 	.word	0x00007800
        /*02ec*/ 	.word	0x00000009
        /*02f0*/ 	.word	0x00000000
        /*02f4*/ 	.short	0x010a
        /*02f6*/ 	.byte	0x3f
	.zero		1


	//   ....[39]....
        /*02f8*/ 	.word	0x00007850
        /*02fc*/ 	.word	0x00000006
        /*0300*/ 	.word	0x00000000
        /*0304*/ 	.short	0x010a
        /*0306*/ 	.byte	0x3f
	.zero		1


	//----- nvinfo : EIATTR_NUM_MBARRIERS
	.align		4
.L_35:
        /*0308*/ 	.byte	0x03, 0x38
        /*030a*/ 	.short	0x0010


	//----- nvinfo : EIATTR_EXIT_INSTR_OFFSETS
	.align		4
        /*030c*/ 	.byte	0x04, 0x1c
        /*030e*/ 	.short	(.L_37 - .L_36)


	//   ....[0]....
.L_36:
        /*0310*/ 	.word	0x00000a30


	//   ....[1]....
        /*0314*/ 	.word	0x00001240


	//   ....[2]....
        /*0318*/ 	.word	0x00005cc0


	//   ....[3]....
        /*031c*/ 	.word	0x00006220


	//   ....[4]....
        /*0320*/ 	.word	0x000074c0


	//----- nvinfo : EIATTR_MAX_THREADS
	.align		4
.L_37:
        /*0324*/ 	.byte	0x04, 0x05
        /*0326*/ 	.short	(.L_39 - .L_38)
.L_38:
        /*0328*/ 	.word	0x00000180
        /*032c*/ 	.word	0x00000001
        /*0330*/ 	.word	0x00000001


	//----- nvinfo : EIATTR_CRS_STACK_SIZE
	.align		4
.L_39:
        /*0334*/ 	.byte	0x04, 0x1e
        /*0336*/ 	.short	(.L_41 - .L_40)
.L_40:
        /*0338*/ 	.word	0x00000000


	//----- nvinfo : EIATTR_CBANK_PARAM_SIZE
	.align		4
.L_41:
        /*033c*/ 	.byte	0x03, 0x19
        /*033e*/ 	.short	0x0470


	//----- nvinfo : EIATTR_PARAM_CBANK
	.align		4
        /*0340*/ 	.byte	0x04, 0x0a
        /*0342*/ 	.short	(.L_43 - .L_42)
	.align		4
.L_42:
        /*0344*/ 	.word	index@(.nv.constant0._ZN7cutlass13device_kernelINS_4gemm6kernel13GemmUniversalIN4cute5tupleIJiiiiEEENS1_10collective13CollectiveMmaINS1_34MainloopSm90TmaGmmaWarpSpecializedILi7ENS5_IJNS4_1CILi2EEESB_NSA_ILi1EEEEEENS1_35KernelTmaWarpSpecializedCooperativeEEENS5_IJNSA_ILi128EEESG_NSA_ILi32EEEEEEfNS5_IJlSC_lEEEfSJ_NS4_8TiledMMAINS4_8MMA_AtomIJNS4_4SM904GMMA30MMA_64x128x8_F32TF32TF32_SS_TNILNSN_7ScaleInE1ELSP_1EEEEEENS4_6LayoutINS5_IJSB_SC_SC_EEENS5_IJSC_NSA_ILi0EEESU_EEEEENS5_IJNS4_10UnderscoreESX_SX_EEEEENS4_23SM90_TMA_LOAD_MULTICASTENS4_14ComposedLayoutINS4_7SwizzleILi3ELi4ELi3EEENS4_18smem_ptr_flag_bitsILi32EEENSS_INS5_IJNSA_ILi8EEESH_EEENS5_IJSH_SC_EEEEEEEvNS4_8identityES10_S1A_vS1B_EENS_8epilogue10collective6detail29Sm90TmaWarpSpecializedAdapterINS1E_15DefaultEpilogueIfSJ_SJ_NS1D_6thread17LinearCombinationIfLi1EffLNS1I_9ScaleType4KindE0ELNS_15FloatRoundStyleE2EfEENS1_15EpilogueDefaultEEEEEvvEEEEvNT_6ParamsE)
        /*0348*/ 	.short	0x0210
        /*034a*/ 	.short	0x0470


	//----- nvinfo : EIATTR_SW_WAR
	.align		4
.L_43:
        /*034c*/ 	.byte	0x04, 0x36
        /*034e*/ 	.short	(.L_45 - .L_44)
.L_44:
        /*0350*/ 	.word	0x00000008
.L_45:


//--------------------- .nv.callgraph             --------------------------
	.section	.nv.callgraph,"",@"SHT_CUDA_CALLGRAPH"
	.align	4
	.sectionentsize	8
	.align		4
        /*0000*/ 	.word	0x00000000
	.align		4
        /*0004*/ 	.word	0xffffffff
	.align		4
        /*0008*/ 	.word	index@(_ZN7cutlass13device_kernelINS_4gemm6kernel13GemmUniversalIN4cute5tupleIJiiiiEEENS1_10collective13CollectiveMmaINS1_34MainloopSm90TmaGmmaWarpSpecializedILi7ENS5_IJNS4_1CILi2EEESB_NSA_ILi1EEEEEENS1_35KernelTmaWarpSpecializedCooperativeEEENS5_IJNSA_ILi128EEESG_NSA_ILi32EEEEEEfNS5_IJlSC_lEEEfSJ_NS4_8TiledMMAINS4_8MMA_AtomIJNS4_4SM904GMMA30MMA_64x128x8_F32TF32TF32_SS_TNILNSN_7ScaleInE1ELSP_1EEEEEENS4_6LayoutINS5_IJSB_SC_SC_EEENS5_IJSC_NSA_ILi0EEESU_EEEEENS5_IJNS4_10UnderscoreESX_SX_EEEEENS4_23SM90_TMA_LOAD_MULTICASTENS4_14ComposedLayoutINS4_7SwizzleILi3ELi4ELi3EEENS4_18smem_ptr_flag_bitsILi32EEENSS_INS5_IJNSA_ILi8EEESH_EEENS5_IJSH_SC_EEEEEEEvNS4_8identityES10_S1A_vS1B_EENS_8epilogue10collective6detail29Sm90TmaWarpSpecializedAdapterINS1E_15DefaultEpilogueIfSJ_SJ_NS1D_6thread17LinearCombinationIfLi1EffLNS1I_9ScaleType4KindE0ELNS_15FloatRoundStyleE2EfEENS1_15EpilogueDefaultEEEEEvvEEEEvNT_6ParamsE)
	.align		4
        /*000c*/ 	.word	index@(__assertfail)
	.align		4
        /*0010*/ 	.word	0x00000000
	.align		4
        /*0014*/ 	.word	0xfffffffe
	.align		4
        /*0018*/ 	.word	0x00000000
	.align		4
        /*001c*/ 	.word	0xfffffffd
	.align		4
        /*0020*/ 	.word	0x00000000
	.align		4
        /*0024*/ 	.word	0xfffffffc


//--------------------- .nv.constant4             --------------------------
	.section	.nv.constant4,"a",@progbits
	.align	8
	.align		8
.nv.constant4:
        /*0000*/ 	.dword	__assertfail
	.align		8
        /*0008*/ 	.dword	__unnamed_1
	.align		8
        /*0010*/ 	.dword	_ZN40_INTERNAL_8ea180ba_4_k_cu_bf4f8c89_205244cuda3std3__45__cpo5beginE
	.align		8
        /*0018*/ 	.dword	_ZN40_INTERNAL_8ea180ba_4_k_cu_bf4f8c89_205244cuda3std3__45__cpo3endE
	.align		8
        /*0020*/ 	.dword	_ZN40_INTERNAL_8ea180ba_4_k_cu_bf4f8c89_205244cuda3std3__45__cpo6cbeginE
	.align		8
        /*0028*/ 	.dword	_ZN40_INTERNAL_8ea180ba_4_k_cu_bf4f8c89_205244cuda3std3__45__cpo4cendE
	.align		8
        /*0030*/ 	.dword	_ZN40_INTERNAL_8ea180ba_4_k_cu_bf4f8c89_205244cuda3std3__442_GLOBAL__N__8ea180ba_4_k_cu_bf4f8c89_205246ignoreE
	.align		8
        /*0038*/ 	.dword	_ZN40_INTERNAL_8ea180ba_4_k_cu_bf4f8c89_205244cuda3std3__419piecewise_constructE
	.align		8
        /*0040*/ 	.dword	_ZN40_INTERNAL_8ea180ba_4_k_cu_bf4f8c89_205244cuda3std3__48in_placeE
	.align		8
        /*0048*/ 	.dword	_ZN40_INTERNAL_8ea180ba_4_k_cu_bf4f8c89_205244cuda3std6ranges3__45__cpo4swapE
	.align		8
        /*0050*/ 	.dword	_ZN40_INTERNAL_8ea180ba_4_k_cu_bf4f8c89_205244cuda3std6ranges3__45__cpo9iter_moveE
	.align		8
        /*0058*/ 	.dword	_ZN40_INTERNAL_8ea180ba_4_k_cu_bf4f8c89_205244cute7productE
	.align		8
        /*0060*/ 	.dword	_ZN40_INTERNAL_8ea180ba_4_k_cu_bf4f8c89_205244cute1_E
	.align		8
        /*0068*/ 	.dword	$str$22
	.align		8
        /*0070*/ 	.dword	$str$23


//--------------------- .text._ZN7cutlass13device_kernelINS_4gemm6kernel13GemmUniversalIN4cute5tupleIJiiiiEEENS1_10collective13CollectiveMmaINS1_34MainloopSm90TmaGmmaWarpSpecializedILi7ENS5_IJNS4_1CILi2EEESB_NSA_ILi1EEEEEENS1_35KernelTmaWarpSpecializedCooperativeEEENS5_IJNSA_ILi128EEESG_NSA_ILi32EEEEEEfNS5_IJlSC_lEEEfSJ_NS4_8TiledMMAINS4_8MMA_AtomIJNS4_4SM904GMMA30MMA_64x128x8_F32TF32TF32_SS_TNILNSN_7ScaleInE1ELSP_1EEEEEENS4_6LayoutINS5_IJSB_SC_SC_EEENS5_IJSC_NSA_ILi0EEESU_EEEEENS5_IJNS4_10UnderscoreESX_SX_EEEEENS4_23SM90_TMA_LOAD_MULTICASTENS4_14ComposedLayoutINS4_7SwizzleILi3ELi4ELi3EEENS4_18smem_ptr_flag_bitsILi32EEENSS_INS5_IJNSA_ILi8EEESH_EEENS5_IJSH_SC_EEEEEEEvNS4_8identityES10_S1A_vS1B_EENS_8epilogue10collective6detail29Sm90TmaWarpSpecializedAdapterINS1E_15DefaultEpilogueIfSJ_SJ_NS1D_6thread17LinearCombinationIfLi1EffLNS1I_9ScaleType4KindE0ELNS_15FloatRoundStyleE2EfEENS1_15EpilogueDefaultEEEEEvvEEEEvNT_6ParamsE --------------------------
	.section	.text._ZN7cutlass13device_kernelINS_4gemm6kernel13GemmUniversalIN4cute5tupleIJiiiiEEENS1_10collective13CollectiveMmaINS1_34MainloopSm90TmaGmmaWarpSpecializedILi7ENS5_IJNS4_1CILi2EEESB_NSA_ILi1EEEEEENS1_35KernelTmaWarpSpecializedCooperativeEEENS5_IJNSA_ILi128EEESG_NSA_ILi32EEEEEEfNS5_IJlSC_lEEEfSJ_NS4_8TiledMMAINS4_8MMA_AtomIJNS4_4SM904GMMA30MMA_64x128x8_F32TF32TF32_SS_TNILNSN_7ScaleInE1ELSP_1EEEEEENS4_6LayoutINS5_IJSB_SC_SC_EEENS5_IJSC_NSA_ILi0EEESU_EEEEENS5_IJNS4_10UnderscoreESX_SX_EEEEENS4_23SM90_TMA_LOAD_MULTICASTENS4_14ComposedLayoutINS4_7SwizzleILi3ELi4ELi3EEENS4_18smem_ptr_flag_bitsILi32EEENSS_INS5_IJNSA_ILi8EEESH_EEENS5_IJSH_SC_EEEEEEEvNS4_8identityES10_S1A_vS1B_EENS_8epilogue10collective6detail29Sm90TmaWarpSpecializedAdapterINS1E_15DefaultEpilogueIfSJ_SJ_NS1D_6thread17LinearCombinationIfLi1EffLNS1I_9ScaleType4KindE0ELNS_15FloatRoundStyleE2EfEENS1_15EpilogueDefaultEEEEEvvEEEEvNT_6ParamsE,"ax",@progbits
	.align	128
.text._ZN7cutlass13device_kernelINS_4gemm6kernel13GemmUniversalIN4cute5tupleIJiiiiEEENS1_10collective13CollectiveMmaINS1_34MainloopSm90TmaGmmaWarpSpecializedILi7ENS5_IJNS4_1CILi2EEESB_NSA_ILi1EEEEEENS1_35KernelTmaWarpSpecializedCooperativeEEENS5_IJNSA_ILi128EEESG_NSA_ILi32EEEEEEfNS5_IJlSC_lEEEfSJ_NS4_8TiledMMAINS4_8MMA_AtomIJNS4_4SM904GMMA30MMA_64x128x8_F32TF32TF32_SS_TNILNSN_7ScaleInE1ELSP_1EEEEEENS4_6LayoutINS5_IJSB_SC_SC_EEENS5_IJSC_NSA_ILi0EEESU_EEEEENS5_IJNS4_10UnderscoreESX_SX_EEEEENS4_23SM90_TMA_LOAD_MULTICASTENS4_14ComposedLayoutINS4_7SwizzleILi3ELi4ELi3EEENS4_18smem_ptr_flag_bitsILi32EEENSS_INS5_IJNSA_ILi8EEESH_EEENS5_IJSH_SC_EEEEEEEvNS4_8identityES10_S1A_vS1B_EENS_8epilogue10collective6detail29Sm90TmaWarpSpecializedAdapterINS1E_15DefaultEpilogueIfSJ_SJ_NS1D_6thread17LinearCombinationIfLi1EffLNS1I_9ScaleType4KindE0ELNS_15FloatRoundStyleE2EfEENS1_15EpilogueDefaultEEEEEvvEEEEvNT_6ParamsE:
        .type           _ZN7cutlass13device_kernelINS_4gemm6kernel13GemmUniversalIN4cute5tupleIJiiiiEEENS1_10collective13CollectiveMmaINS1_34MainloopSm90TmaGmmaWarpSpecializedILi7ENS5_IJNS4_1CILi2EEESB_NSA_ILi1EEEEEENS1_35KernelTmaWarpSpecializedCooperativeEEENS5_IJNSA_ILi128EEESG_NSA_ILi32EEEEEEfNS5_IJlSC_lEEEfSJ_NS4_8TiledMMAINS4_8MMA_AtomIJNS4_4SM904GMMA30MMA_64x128x8_F32TF32TF32_SS_TNILNSN_7ScaleInE1ELSP_1EEEEEENS4_6LayoutINS5_IJSB_SC_SC_EEENS5_IJSC_NSA_ILi0EEESU_EEEEENS5_IJNS4_10UnderscoreESX_SX_EEEEENS4_23SM90_TMA_LOAD_MULTICASTENS4_14ComposedLayoutINS4_7SwizzleILi3ELi4ELi3EEENS4_18smem_ptr_flag_bitsILi32EEENSS_INS5_IJNSA_ILi8EEESH_EEENS5_IJSH_SC_EEEEEEEvNS4_8identityES10_S1A_vS1B_EENS_8epilogue10collective6detail29Sm90TmaWarpSpecializedAdapterINS1E_15DefaultEpilogueIfSJ_SJ_NS1D_6thread17LinearCombinationIfLi1EffLNS1I_9ScaleType4KindE0ELNS_15FloatRoundStyleE2EfEENS1_15EpilogueDefaultEEEEEvvEEEEvNT_6ParamsE,@function
        .size           _ZN7cutlass13device_kernelINS_4gemm6kernel13GemmUniversalIN4cute5tupleIJiiiiEEENS1_10collective13CollectiveMmaINS1_34MainloopSm90TmaGmmaWarpSpecializedILi7ENS5_IJNS4_1CILi2EEESB_NSA_ILi1EEEEEENS1_35KernelTmaWarpSpecializedCooperativeEEENS5_IJNSA_ILi128EEESG_NSA_ILi32EEEEEEfNS5_IJlSC_lEEEfSJ_NS4_8TiledMMAINS4_8MMA_AtomIJNS4_4SM904GMMA30MMA_64x128x8_F32TF32TF32_SS_TNILNSN_7ScaleInE1ELSP_1EEEEEENS4_6LayoutINS5_IJSB_SC_SC_EEENS5_IJSC_NSA_ILi0EEESU_EEEEENS5_IJNS4_10UnderscoreESX_SX_EEEEENS4_23SM90_TMA_LOAD_MULTICASTENS4_14ComposedLayoutINS4_7SwizzleILi3ELi4ELi3EEENS4_18smem_ptr_flag_bitsILi32EEENSS_INS5_IJNSA_ILi8EEESH_EEENS5_IJSH_SC_EEEEEEEvNS4_8identityES10_S1A_vS1B_EENS_8epilogue10collective6detail29Sm90TmaWarpSpecializedAdapterINS1E_15DefaultEpilogueIfSJ_SJ_NS1D_6thread17LinearCombinationIfLi1EffLNS1I_9ScaleType4KindE0ELNS_15FloatRoundStyleE2EfEENS1_15EpilogueDefaultEEEEEvvEEEEvNT_6ParamsE,(.L_x_205 - _ZN7cutlass13device_kernelINS_4gemm6kernel13GemmUniversalIN4cute5tupleIJiiiiEEENS1_10collective13CollectiveMmaINS1_34MainloopSm90TmaGmmaWarpSpecializedILi7ENS5_IJNS4_1CILi2EEESB_NSA_ILi1EEEEEENS1_35KernelTmaWarpSpecializedCooperativeEEENS5_IJNSA_ILi128EEESG_NSA_ILi32EEEEEEfNS5_IJlSC_lEEEfSJ_NS4_8TiledMMAINS4_8MMA_AtomIJNS4_4SM904GMMA30MMA_64x128x8_F32TF32TF32_SS_TNILNSN_7ScaleInE1ELSP_1EEEEEENS4_6LayoutINS5_IJSB_SC_SC_EEENS5_IJSC_NSA_ILi0EEESU_EEEEENS5_IJNS4_10UnderscoreESX_SX_EEEEENS4_23SM90_TMA_LOAD_MULTICASTENS4_14ComposedLayoutINS4_7SwizzleILi3ELi4ELi3EEENS4_18smem_ptr_flag_bitsILi32EEENSS_INS5_IJNSA_ILi8EEESH_EEENS5_IJSH_SC_EEEEEEEvNS4_8identityES10_S1A_vS1B_EENS_8epilogue10collective6detail29Sm90TmaWarpSpecializedAdapterINS1E_15DefaultEpilogueIfSJ_SJ_NS1D_6thread17LinearCombinationIfLi1EffLNS1I_9ScaleType4KindE0ELNS_15FloatRoundStyleE2EfEENS1_15EpilogueDefaultEEEEEvvEEEEvNT_6ParamsE)
        .other          _ZN7cutlass13device_kernelINS_4gemm6kernel13GemmUniversalIN4cute5tupleIJiiiiEEENS1_10collective13CollectiveMmaINS1_34MainloopSm90TmaGmmaWarpSpecializedILi7ENS5_IJNS4_1CILi2EEESB_NSA_ILi1EEEEEENS1_35KernelTmaWarpSpecializedCooperativeEEENS5_IJNSA_ILi128EEESG_NSA_ILi32EEEEEEfNS5_IJlSC_lEEEfSJ_NS4_8TiledMMAINS4_8MMA_AtomIJNS4_4SM904GMMA30MMA_64x128x8_F32TF32TF32_SS_TNILNSN_7ScaleInE1ELSP_1EEEEEENS4_6LayoutINS5_IJSB_SC_SC_EEENS5_IJSC_NSA_ILi0EEESU_EEEEENS5_IJNS4_10UnderscoreESX_SX_EEEEENS4_23SM90_TMA_LOAD_MULTICASTENS4_14ComposedLayoutINS4_7SwizzleILi3ELi4ELi3EEENS4_18smem_ptr_flag_bitsILi32EEENSS_INS5_IJNSA_ILi8EEESH_EEENS5_IJSH_SC_EEEEEEEvNS4_8identityES10_S1A_vS1B_EENS_8epilogue10collective6detail29Sm90TmaWarpSpecializedAdapterINS1E_15DefaultEpilogueIfSJ_SJ_NS1D_6thread17LinearCombinationIfLi1EffLNS1I_9ScaleType4KindE0ELNS_15FloatRoundStyleE2EfEENS1_15EpilogueDefaultEEEEEvvEEEEvNT_6ParamsE,@"STO_CUDA_ENTRY STV_DEFAULT"
_ZN7cutlass13device_kernelINS_4gemm6kernel13GemmUniversalIN4cute5tupleIJiiiiEEENS1_10collective13CollectiveMmaINS1_34MainloopSm90TmaGmmaWarpSpecializedILi7ENS5_IJNS4_1CILi2EEESB_NSA_ILi1EEEEEENS1_35KernelTmaWarpSpecializedCooperativeEEENS5_IJNSA_ILi128EEESG_NSA_ILi32EEEEEEfNS5_IJlSC_lEEEfSJ_NS4_8TiledMMAINS4_8MMA_AtomIJNS4_4SM904GMMA30MMA_64x128x8_F32TF32TF32_SS_TNILNSN_7ScaleInE1ELSP_1EEEEEENS4_6LayoutINS5_IJSB_SC_SC_EEENS5_IJSC_NSA_ILi0EEESU_EEEEENS5_IJNS4_10UnderscoreESX_SX_EEEEENS4_23SM90_TMA_LOAD_MULTICASTENS4_14ComposedLayoutINS4_7SwizzleILi3ELi4ELi3EEENS4_18smem_ptr_flag_bitsILi32EEENSS_INS5_IJNSA_ILi8EEESH_EEENS5_IJSH_SC_EEEEEEEvNS4_8identityES10_S1A_vS1B_EENS_8epilogue10collective6detail29Sm90TmaWarpSpecializedAdapterINS1E_15DefaultEpilogueIfSJ_SJ_NS1D_6thread17LinearCombinationIfLi1EffLNS1I_9ScaleType4KindE0ELNS_15FloatRoundStyleE2EfEENS1_15EpilogueDefaultEEEEEvvEEEEvNT_6ParamsE:
[----:B------:R-:W0:Y:S01]  /*0000*/  LDC R1, c[0x0][0x28] ;  /* 0x00000a00ff017b82 */ /* 0x000e220000000800 */
[----:B------:R-:W1:Y:S01]  /*0010*/  S2R R95, SR_TID.X ;  /* 0x00000000005f7919 */ /* 0x000e620000002100 */
[----:B------:R-:W-:Y:S01]  /*0020*/  ELECT P0, URZ, PT ;  /* 0x00000000003f782f */ /* 0x000fe20003800000 */
[----:B------:R-:W-:Y:S01]  /*0030*/  BSSY B0, `(.L_x_0) ;  /* 0x000000f000007945 */ /* 0x000fe20003800000 */
[--C-:B-1----:R-:W-:Y:S02]  /*0040*/  SHF.R.U32.HI R0, RZ, 0x5, R95.reuse ;  /* 0x00000005ff007819 */ /* 0x102fe4000001165f */
[----:B------:R-:W-:-:S03]  /*0050*/  SHF.R.U32.HI R7, RZ, 0x7, R95 ;  /* 0x00000007ff077819 */ /* 0x000fc6000001165f */
[----:B------:R-:W1:Y:S04]  /*0060*/  SHFL.IDX PT, R3, R0, RZ, 0x1f ;  /* 0x00001fff00037589 */ /* 0x000e6800000e0000 */
[----:B------:R2:W3:Y:S01]  /*0070*/  SHFL.IDX PT, R2, R7, RZ, 0x1f ;  /* 0x00001fff07027589 */ /* 0x0004e200000e0000 */
[----:B-1----:R-:W-:-:S13]  /*0080*/  ISETP.NE.OR P0, PT, R3, RZ, !P0 ;  /* 0x000000ff0300720c */ /* 0x002fda0004705670 */
[----:B0-23--:R-:W-:Y:S05]  /*0090*/  @P0 BRA `(.L_x_1) ;  /* 0x0000000000200947 */ /* 0x00dfea0003800000 */
[----:B------:R-:W-:Y:S02]  /*00a0*/  ULDC.64 UR4, c[0x0][0x198] ;  /* 0x0000660000047ab9 */ /* 0x000fe40000000a00 */
[----:B------:R-:W-:Y:S02]  /*00b0*/  UIADD3 UR6, UP0, UR4, 0xf0, URZ ;  /* 0x000000f004067890 */ /* 0x000fe4000ff1e03f */
[----:B------:R-:W-:Y:S02]  /*00c0*/  UIADD3 UR4, UP1, UR4, 0x1f0, URZ ;  /* 0x000001f004047890 */ /* 0x000fe4000ff3e03f */
[----:B------:R-:W-:Y:S02]  /*00d0*/  UIADD3.X UR7, URZ, UR5, URZ, UP0, !UPT ;  /* 0x000000053f077290 */ /* 0x000fe400087fe43f */
[----:B------:R-:W-:-:S07]  /*00e0*/  UIADD3.X UR5, URZ, UR5, URZ, UP1, !UPT ;  /* 0x000000053f057290 */ /* 0x000fce0008ffe43f */
[----:B------:R0:W-:Y:S02]  /*00f0*/  UTMACCTL.PF [UR6] ;  /* 0x00000000060079b9 */ /* 0x0001e40008040000 */
[----:B------:R0:W-:Y:S02]  /*0100*/  UTMACCTL.PF [UR4] ;  /* 0x00000000040079b9 */ /* 0x0001e40008040000 */
[----:B0-----:R-:W-:Y:S01]  /*0110*/  NOP ;  /* 0x0000000000007918 */ /* 0x001fe20000000000 */
.L_x_1:
[----:B------:R-:W-:Y:S05]  /*0120*/  BSYNC B0 ;  /* 0x0000000000007941 */ /* 0x000fea0003800000 */
.L_x_0:
[----:B------:R-:W0:Y:S02]  /*0130*/  SHFL.IDX PT, R5, R0, RZ, 0x1f ;  /* 0x00001fff00057589 */ /* 0x000e2400000e0000 */
[----:B0-----:R-:W-:-:S13]  /*0140*/  ISETP.NE.AND P0, PT, R5, RZ, PT ;  /* 0x000000ff0500720c */ /* 0x001fda0003f05270 */
[----:B------:R-:W-:Y:S05]  /*0150*/  @P0 BRA `(.L_x_2) ;  /* 0x0000000000700947 */ /* 0x000fea0003800000 */
[----:B------:R-:W0:Y:S01]  /*0160*/  S2UR UR8, SR_CgaCtaId ;  /* 0x00000000000879c3 */ /* 0x000e220000008800 */
[----:B------:R-:W-:Y:S01]  /*0170*/  UMOV UR4, 0x400 ;  /* 0x0000040000047882 */ /* 0x000fe20000000000 */
[----:B------:R-:W-:Y:S01]  /*0180*/  UMOV UR5, 0x1 ;  /* 0x0000000100057882 */ /* 0x000fe20000000000 */
[----:B------:R-:W-:Y:S01]  /*0190*/  UMOV UR6, 0x6 ;  /* 0x0000000600067882 */ /* 0x000fe20000000000 */
[----:B------:R-:W-:Y:S01]  /*01a0*/  ELECT P0, URZ, PT ;  /* 0x00000000003f782f */ /* 0x000fe20003800000 */
[----:B------:R-:W-:-:S04]  /*01b0*/  UIADD3 UR6, -UR6, 0x100000, URZ ;  /* 0x0010000006067890 */ /* 0x000fc8000fffe13f */
[----:B------:R-:W-:Y:S02]  /*01c0*/  USHF.L.U32 UR7, UR6, 0xb, URZ ;  /* 0x0000000b06077899 */ /* 0x000fe4000800063f */
[----:B------:R-:W-:Y:S02]  /*01d0*/  USHF.L.U32 UR6, UR6, 0x1, URZ ;  /* 0x0000000106067899 */ /* 0x000fe4000800063f */
[----:B0-----:R-:W-:Y:S02]  /*01e0*/  ULEA UR8, UR8, UR4, 0x18 ;  /* 0x0000000408087291 */ /* 0x001fe4000f8ec03f */
[----:B------:R-:W-:-:S04]  /*01f0*/  UIADD3 UR4, -UR5, 0x100000, URZ ;  /* 0x0010000005047890 */ /* 0x000fc8000fffe13f */
[----:B------:R-:W-:Y:S02]  /*0200*/  USHF.L.U32 UR5, UR4, 0xb, URZ ;  /* 0x0000000b04057899 */ /* 0x000fe4000800063f */
[----:B------:R-:W-:Y:S01]  /*0210*/  USHF.L.U32 UR4, UR4, 0x1, URZ ;  /* 0x0000000104047899 */ /* 0x000fe2000800063f */
[----:B------:R-:W0:Y:S11]  /*0220*/  FENCE.VIEW.ASYNC.S ;  /* 0x00000000000073c6 */ /* 0x000e360000000000 */
[----:B0-----:R0:W1:Y:S01]  /*0230*/  SYNCS.EXCH.64 URZ, [UR8], UR4 ;  /* 0x00000004083f75b2 */ /* 0x0010620008000100 */
[----:B------:R0:W2:Y:S01]  /*0240*/  SYNCS.EXCH.64 URZ, [UR8+0x38], UR6 ;  /* 0x00003806083f75b2 */ /* 0x0000a20008000100 */
[----:B------:R0:W3:Y:S01]  /*0250*/  SYNCS.EXCH.64 URZ, [UR8+0x8], UR4 ;  /* 0x00000804083f75b2 */ /* 0x0000e20008000100 */
[----:B------:R0:W4:Y:S01]  /*0260*/  SYNCS.EXCH.64 URZ, [UR8+0x40], UR6 ;  /* 0x00004006083f75b2 */ /* 0x0001220008000100 */
[----:B------:R0:W0:Y:S01]  /*0270*/  SYNCS.EXCH.64 URZ, [UR8+0x10], UR4 ;  /* 0x00001004083f75b2 */ /* 0x0000220008000100 */
        /* <DEDUP_REMOVED lines=9> */
[----:B------:R-:W-:Y:S01]  /*0310*/  NOP ;  /* 0x0000000000007918 */ /* 0x000fe20000000000 */
.L_x_2:
[----:B------:R-:W-:Y:S01]  /*0320*/  SHF.R.S32.HI R4, RZ, 0x1f, R95 ;  /* 0x0000001fff047819 */ /* 0x000fe2000001145f */
[----:B------:R-:W5:Y:S01]  /*0330*/  SHFL.IDX PT, R0, R0, RZ, 0x1f ;  /* 0x00001fff00007589 */ /* 0x000f6200000e0000 */
[----:B0-----:R-:W0:Y:S01]  /*0340*/  S2UR UR8, SR_CTAID.X ;  /* 0x00000000000879c3 */ /* 0x001e220000002500 */
[----:B------:R-:W-:Y:S02]  /*0350*/  ELECT P0, URZ, PT ;  /* 0x00000000003f782f */ /* 0x000fe40003800000 */
[----:B------:R-:W-:Y:S01]  /*0360*/  LEA.HI R4, R4, R95, RZ, 0x7 ;  /* 0x0000005f04047211 */ /* 0x000fe200078f38ff */
[----:B------:R-:W-:Y:S01]  /*0370*/  ULDC UR4, c[0x0][0x150] ;  /* 0x0000540000047ab9 */ /* 0x000fe20000000800 */
[----:B------:R-:W-:Y:S01]  /*0380*/  SHF.R.S32.HI R6, RZ, 0x1f, R5 ;  /* 0x0000001fff067819 */ /* 0x000fe20000011405 */
[----:B------:R-:W-:Y:S01]  /*0390*/  NOP ;  /* 0x0000000000007918 */ /* 0x000fe20000000000 */
[----:B------:R-:W-:Y:S01]  /*03a0*/  LOP3.LUT R4, R4, 0xffffff80, RZ, 0xc0, !PT ;  /* 0xffffff8004047812 */ /* 0x000fe200078ec0ff */
[----:B------:R-:W-:Y:S01]  /*03b0*/  NOP ;  /* 0x0000000000007918 */ /* 0x000fe20000000000 */
[----:B------:R-:W-:Y:S01]  /*03c0*/  LEA.HI R6, R6, R5, RZ, 0x2 ;  /* 0x0000000506067211 */ /* 0x000fe200078f10ff */
[----:B------:R-:W1:Y:S01]  /*03d0*/  LDC R11, c[0x0][0x144] ;  /* 0x00005100ff0b7b82 */ /* 0x000e620000000800 */
[----:B------:R-:W-:Y:S01]  /*03e0*/  IMAD.MOV.U32 R22, RZ, RZ, 0x1 ;  /* 0x00000001ff167424 */ /* 0x000fe200078e00ff */
[----:B------:R-:W-:Y:S01]  /*03f0*/  ISETP.NE.AND P3, PT, R2, RZ, PT ;  /* 0x000000ff0200720c */ /* 0x000fe20003f65270 */
[----:B------:R-:W-:Y:S01]  /*0400*/  IMAD.IADD R8, R95, 0x1, -R4 ;  /* 0x000000015f087824 */ /* 0x000fe200078e0a04 */
[----:B------:R-:W-:Y:S01]  /*0410*/  LOP3.LUT R6, R6, 0x3ffffffc, RZ, 0xc0, !PT ;  /* 0x3ffffffc06067812 */ /* 0x000fe200078ec0ff */
[----:B------:R-:W2:Y:S03]  /*0420*/  S2R R4, SR_CTAID.Y ;  /* 0x0000000000047919 */ /* 0x000ea60000002600 */
[----:B------:R-:W-:Y:S01]  /*0430*/  SHF.R.S32.HI R9, RZ, 0x1f, R8 ;  /* 0x0000001fff097819 */ /* 0x000fe20000011408 */
[----:B------:R-:W-:Y:S01]  /*0440*/  IMAD.IADD R6, R5, 0x1, -R6 ;  /* 0x0000000105067824 */ /* 0x000fe200078e0a06 */
[----:B------:R-:W3:Y:S02]  /*0450*/  LDC R13, c[0x0][0x140] ;  /* 0x00005000ff0d7b82 */ /* 0x000ee40000000800 */
[----:B------:R-:W-:-:S02]  /*0460*/  LEA.HI R9, R9, R8, RZ, 0x3 ;  /* 0x0000000809097211 */ /* 0x000fc400078f18ff */
[----:B-----5:R-:W-:Y:S02]  /*0470*/  ISETP.NE.OR P0, PT, R0, RZ, !P0 ;  /* 0x000000ff0000720c */ /* 0x020fe40004705670 */
[--C-:B------:R-:W-:Y:S02]  /*0480*/  SHF.R.S32.HI R0, RZ, 0x3, R9.reuse ;  /* 0x00000003ff007819 */ /* 0x100fe40000011409 */
[----:B0-----:R-:W-:Y:S02]  /*0490*/  I2FP.F32.U32 R10, UR8 ;  /* 0x00000008000a7c45 */ /* 0x001fe40008201000 */
[----:B------:R-:W-:-:S03]  /*04a0*/  SHF.R.S32.HI R9, RZ, 0x1f, R9 ;  /* 0x0000001fff097819 */ /* 0x000fc60000011409 */
[----:B------:R-:W-:Y:S01]  /*04b0*/  FMUL R10, R10, UR4 ;  /* 0x000000040a0a7c20 */ /* 0x000fe20008400000 */
[----:B------:R-:W-:Y:S01]  /*04c0*/  LEA.HI R9, R9, R0, RZ, 0x2 ;  /* 0x0000000009097211 */ /* 0x000fe200078f10ff */
[----:B------:R-:W-:Y:S02]  /*04d0*/  ULDC UR4, c[0x0][0x154] ;  /* 0x0000550000047ab9 */ /* 0x000fe40000000800 */
[----:B------:R-:W-:Y:S01]  /*04e0*/  VOTEU.ALL UP0, P0 ;  /* 0x00000000003f7886 */ /* 0x000fe20000000000 */
[----:B------:R-:W-:Y:S01]  /*04f0*/  LOP3.LUT R9, R9, 0xfffffffc, RZ, 0xc0, !PT ;  /* 0xfffffffc09097812 */ /* 0x000fe200078ec0ff */
[----:B------:R-:W0:Y:S01]  /*0500*/  F2I.U32.TRUNC.NTZ R10, R10 ;  /* 0x0000000a000a7305 */ /* 0x000e22000020f000 */
[----:B------:R-:W-:Y:S02]  /*0510*/  VOTEU.ALL UP1, P0 ;  /* 0x00000000003f7886 */ /* 0x000fe40000020000 */
[----:B------:R-:W5:Y:S01]  /*0520*/  @!UP0 S2UR UR7, SR_CgaCtaId ;  /* 0x00000000000789c3 */ /* 0x000f620000008800 */
[----:B------:R-:W-:Y:S01]  /*0530*/  IMAD.IADD R9, R0, 0x1, -R9 ;  /* 0x0000000100097824 */ /* 0x000fe200078e0a09 */
[----:B------:R-:W-:Y:S01]  /*0540*/  SHF.R.S32.HI R0, RZ, 0x1f, R3 ;  /* 0x0000001fff007819 */ /* 0x000fe20000011403 */
[----:B------:R-:W-:Y:S01]  /*0550*/  @!UP0 UMOV UR6, 0x400 ;  /* 0x0000040000068882 */ /* 0x000fe20000000000 */
[----:B---3--:R-:W-:Y:S01]  /*0560*/  ISETP.EQ.U32.AND P2, PT, R13, 0x1, PT ;  /* 0x000000010d00780c */ /* 0x008fe20003f42070 */
[----:B------:R-:W-:Y:S01]  /*0570*/  IMAD R19, R6, 0x4, R9 ;  /* 0x0000000406137824 */ /* 0x000fe200078e0209 */
[----:B--2---:R-:W-:-:S02]  /*0580*/  I2FP.F32.U32 R12, R4 ;  /* 0x00000004000c7245 */ /* 0x004fc40000201000 */
[----:B------:R-:W2:Y:S01]  /*0590*/  LDC R9, c[0x0][0x148] ;  /* 0x00005200ff097b82 */ /* 0x000ea20000000800 */
[----:B------:R-:W-:Y:S02]  /*05a0*/  LEA.HI R0, R0, R3, RZ, 0x2 ;  /* 0x0000000300007211 */ /* 0x000fe400078f10ff */
[----:B------:R-:W-:Y:S01]  /*05b0*/  LEA.HI R6, R19, R19, RZ, 0x1 ;  /* 0x0000001313067211 */ /* 0x000fe200078f08ff */
[----:B0-----:R-:W-:Y:S02]  /*05c0*/  IMAD.MOV R14, RZ, RZ, -R10 ;  /* 0x000000ffff0e7224 */ /* 0x001fe400078e0a0a */
[----:B------:R-:W-:Y:S01]  /*05d0*/  FMUL R12, R12, UR4 ;  /* 0x000000040c0c7c20 */ /* 0x000fe20008400000 */
[----:B------:R-:W-:Y:S01]  /*05e0*/  LOP3.LUT R0, R0, 0xfffffffc, RZ, 0xc0, !PT ;  /* 0xfffffffc00007812 */ /* 0x000fe200078ec0ff */
[----:B------:R-:W-:Y:S01]  /*05f0*/  UMOV UR4, 0x20 ;  /* 0x0000002000047882 */ /* 0x000fe20000000000 */
[----:B------:R-:W-:Y:S01]  /*0600*/  LOP3.LUT R10, R6, 0xfffffffe, RZ, 0xc0, !PT ;  /* 0xfffffffe060a7812 */ /* 0x000fe200078ec0ff */
[----:B-1----:R-:W-:Y:S01]  /*0610*/  IMAD R6, R11, R14, UR8 ;  /* 0x000000080b067e24 */ /* 0x002fe2000f8e020e */
[----:B------:R-:W-:-:S04]  /*0620*/  @!UP0 UIADD3 UR4, -UR4, 0x100000, URZ ;  /* 0x0010000004048890 */ /* 0x000fc8000fffe13f */
[----:B------:R-:W-:Y:S02]  /*0630*/  @!UP0 USHF.L.U32 UR5, UR4, 0xb, URZ ;  /* 0x0000000b04058899 */ /* 0x000fe4000800063f */
[----:B------:R-:W-:Y:S01]  /*0640*/  @!UP0 USHF.L.U32 UR4, UR4, 0x1, URZ ;  /* 0x0000000104048899 */ /* 0x000fe2000800063f */
[----:B------:R-:W0:Y:S01]  /*0650*/  F2I.U32.TRUNC.NTZ R12, R12 ;  /* 0x0000000c000c7305 */ /* 0x000e22000020f000 */
[----:B------:R-:W-:Y:S02]  /*0660*/  IMAD.IADD R3, R3, 0x1, -R0 ;  /* 0x0000000103037824 */ /* 0x000fe400078e0a00 */
[C---:B------:R-:W-:Y:S02]  /*0670*/  IMAD.IADD R11, R19.reuse, 0x1, -R10 ;  /* 0x00000001130b7824 */ /* 0x040fe400078e0a0a */
[----:B------:R-:W-:Y:S01]  /*0680*/  IMAD.SHL.U32 R10, R19, 0x4, RZ ;  /* 0x00000004130a7824 */ /* 0x000fe200078e00ff */
[----:B-----5:R-:W-:Y:S01]  /*0690*/  @!UP0 ULEA UR6, UR7, UR6, 0x18 ;  /* 0x0000000607068291 */ /* 0x020fe2000f8ec03f */
[----:B------:R-:W-:Y:S01]  /*06a0*/  ISETP.NE.AND P1, PT, R3, 0x3, PT ;  /* 0x000000030300780c */ /* 0x000fe20003f25270 */
[----:B------:R-:W-:Y:S01]  /*06b0*/  VOTEU.ALL UP0, P0 ;  /* 0x00000000003f7886 */ /* 0x000fe20000000000 */
[----:B------:R-:W-:-:S02]  /*06c0*/  ISETP.NE.AND P4, PT, R11, R6, PT ;  /* 0x000000060b00720c */ /* 0x000fc40003f85270 */
[----:B------:R-:W-:Y:S02]  /*06d0*/  LOP3.LUT R19, R19, 0xc, R10, 0x78, !PT ;  /* 0x0000000c13137812 */ /* 0x000fe400078e780a */
[----:B------:R-:W-:Y:S01]  /*06e0*/  LOP3.LUT P0, RZ, R8, 0x7, RZ, 0xc0, !PT ;  /* 0x0000000708ff7812 */ /* 0x000fe2000780c0ff */
[C---:B------:R-:W-:Y:S01]  /*06f0*/  VIADD R8, R2.reuse, 0xffffffff ;  /* 0xffffffff02087836 */ /* 0x040fe20000000000 */
[----:B------:R-:W-:Y:S01]  /*0700*/  ISETP.EQ.OR P1, PT, R3, RZ, !P1 ;  /* 0x000000ff0300720c */ /* 0x000fe20004f22670 */
[----:B0-----:R-:W-:Y:S01]  /*0710*/  IMAD.MOV R23, RZ, RZ, -R12 ;  /* 0x000000ffff177224 */ /* 0x001fe200078e0a0c */
[----:B------:R-:W-:Y:S01]  /*0720*/  ISETP.LT.U32.AND P0, PT, R19, 0x4, !P0 ;  /* 0x000000041300780c */ /* 0x000fe20004701070 */
[----:B------:R-:W0:Y:S02]  /*0730*/  FENCE.VIEW.ASYNC.S ;  /* 0x00000000000073c6 */ /* 0x000e240000000000 */
[----:B0-----:R0:W1:Y:S01]  /*0740*/  @!UP0 SYNCS.EXCH.64 URZ, [UR6+0x80], UR4 ;  /* 0x00008004063f85b2 */ /* 0x0010620008000100 */
[----:B------:R-:W-:Y:S01]  /*0750*/  ISETP.EQ.AND P1, PT, R2, RZ, P1 ;  /* 0x000000ff0200720c */ /* 0x000fe20000f22270 */
[----:B--2---:R-:W-:Y:S01]  /*0760*/  IMAD R11, R9, R23, R4 ;  /* 0x00000017090b7224 */ /* 0x004fe200078e0204 */
[----:B------:R-:W-:-:S02]  /*0770*/  ISETP.GE.U32.AND P6, PT, R8, 0x2, PT ;  /* 0x000000020800780c */ /* 0x000fc40003fc6070 */
[----:B------:R-:W-:Y:S02]  /*0780*/  @P4 LEA.HI R0, R19, R19, RZ, 0x1 ;  /* 0x0000001313004211 */ /* 0x000fe400078f08ff */
[----:B------:R-:W-:Y:S02]  /*0790*/  SEL R18, RZ, 0x1, !P1 ;  /* 0x00000001ff127807 */ /* 0x000fe40004800000 */
[----:B------:R-:W-:Y:S02]  /*07a0*/  @P4 SHF.R.S32.HI R0, RZ, 0x1, R0 ;  /* 0x00000001ff004819 */ /* 0x000fe40000011400 */
[----:B------:R-:W-:Y:S02]  /*07b0*/  SEL R18, R18, 0x2, P6 ;  /* 0x0000000212127807 */ /* 0x000fe40003000000 */
[----:B------:R-:W-:Y:S02]  /*07c0*/  @P4 ISETP.NE.AND P5, PT, R0, R11, PT ;  /* 0x0000000b0000420c */ /* 0x000fe40003fa5270 */
[----:B------:R-:W-:Y:S01]  /*07d0*/  SEL R11, RZ, 0x1, !P0 ;  /* 0x00000001ff0b7807 */ /* 0x000fe20004000000 */
[----:B------:R0:W2:Y:S01]  /*07e0*/  @!UP1 SYNCS.EXCH.64 URZ, [UR6+0x88], UR4 ;  /* 0x00008804063f95b2 */ /* 0x0000a20008000100 */
[----:B------:R-:W-:Y:S01]  /*07f0*/  @P4 SEL R22, RZ, 0x1, P5 ;  /* 0x00000001ff164807 */ /* 0x000fe20002800000 */
[----:B------:R-:W-:Y:S01]  /*0800*/  NOP ;  /* 0x0000000000007918 */ /* 0x000fe20000000000 */
[----:B------:R-:W-:-:S02]  /*0810*/  LOP3.LUT R0, R95, 0x7f, RZ, 0xc0, !PT ;  /* 0x0000007f5f007812 */ /* 0x000fc400078ec0ff */
[----:B------:R-:W-:Y:S01]  /*0820*/  LOP3.LUT R22, R22, R11, RZ, 0xc0, !PT ;  /* 0x0000000b16167212 */ /* 0x000fe200078ec0ff */
[----:B01----:R-:W-:Y:S06]  /*0830*/  @!P2 BRA `(.L_x_3) ;  /* 0x000000000008a947 */ /* 0x003fec0003800000 */
[----:B--2-4-:R-:W-:Y:S01]  /*0840*/  UCGABAR_ARV ;  /* 0x00000000000079c7 */ /* 0x014fe20008000000 */
[----:B------:R-:W-:Y:S05]  /*0850*/  BRA `(.L_x_4) ;  /* 0x0000000000047947 */ /* 0x000fea0003800000 */
.L_x_3:
[----:B--2-4-:R-:W-:Y:S01]  /*0860*/  NOP ;  /* 0x0000000000007918 */ /* 0x014fe20000000000 */
.L_x_4:
[----:B------:R-:W0:Y:S01]  /*0870*/  LDC R2, c[0x0][0x65c] ;  /* 0x00019700ff027b82 */ /* 0x000e220000000800 */
[----:B------:R-:W-:Y:S02]  /*0880*/  IMAD.U32 R10, RZ, RZ, UR8 ;  /* 0x00000008ff0a7e24 */ /* 0x000fe4000f8e00ff */
[----:B------:R-:W-:Y:S01]  /*0890*/  IMAD.MOV.U32 R11, RZ, RZ, RZ ;  /* 0x000000ffff0b7224 */ /* 0x000fe200078e00ff */
[----:B0-----:R-:W-:-:S04]  /*08a0*/  ISETP.NE.AND P1, PT, R2, 0x1, PT ;  /* 0x000000010200780c */ /* 0x001fc80003f25270 */
[----:B------:R-:W-:-:S09]  /*08b0*/  P2R R5, PR, RZ, 0x2 ;  /* 0x00000002ff057803 */ /* 0x000fd20000000000 */
[----:B------:R-:W0:Y:S01]  /*08c0*/  @P1 LDC R17, c[0x0][0x10] ;  /* 0x00000400ff111b82 */ /* 0x000e220000000800 */
[----:B------:R-:W-:Y:S02]  /*08d0*/  @P1 IMAD.MOV.U32 R5, RZ, RZ, RZ ;  /* 0x000000ffff051224 */ /* 0x000fe400078e00ff */
[----:B------:R-:W-:-:S05]  /*08e0*/  @P1 IMAD.MOV.U32 R15, RZ, RZ, RZ ;  /* 0x000000ffff0f1224 */ /* 0x000fca00078e00ff */
[----:B------:R-:W1:Y:S01]  /*08f0*/  @!P1 LDC R13, c[0x0][0xc] ;  /* 0x00000300ff0d9b82 */ /* 0x000e620000000800 */
[----:B------:R-:W-:Y:S01]  /*0900*/  ULDC UR4, c[0x0][0xc] ;  /* 0x0000030000047ab9 */ /* 0x000fe20000000800 */
[----:B------:R-:W-:Y:S01]  /*0910*/  ULDC UR5, c[0x0][0x10] ;  /* 0x0000040000057ab9 */ /* 0x000fe20000000800 */
[----:B------:R-:W-:Y:S01]  /*0920*/  ULDC UR6, c[0x0][0x14] ;  /* 0x0000050000067ab9 */ /* 0x000fe20000000800 */
[----:B------:R-:W-:-:S04]  /*0930*/  UIMAD.WIDE.U32 UR4, UR4, UR5, URZ ;  /* 0x00000005040472a5 */ /* 0x000fc8000f8e003f */
[----:B------:R-:W-:Y:S02]  /*0940*/  UIMAD.WIDE.U32 UR36, UR4, UR6, URZ ;  /* 0x00000006042472a5 */ /* 0x000fe4000f8e003f */
[----:B------:R-:W-:-:S04]  /*0950*/  UIMAD UR42, UR5, UR6, URZ ;  /* 0x00000006052a72a4 */ /* 0x000fc8000f8e023f */
[----:B------:R-:W-:Y:S01]  /*0960*/  UIADD3 UR42, UR37, UR42, URZ ;  /* 0x0000002a252a7290 */ /* 0x000fe2000fffe03f */
[----:B0-----:R-:W-:-:S04]  /*0970*/  @P1 IMAD.WIDE.U32 R16, R17, UR8, R4 ;  /* 0x0000000811101c25 */ /* 0x001fc8000f8e0004 */
[----:B------:R-:W-:Y:S02]  /*0980*/  @P1 IMAD.IADD R17, R17, 0x1, R15 ;  /* 0x0000000111111824 */ /* 0x000fe400078e020f */
[----:B-1----:R-:W-:-:S04]  /*0990*/  @!P1 IMAD.WIDE.U32 R10, R4, R13, R10 ;  /* 0x0000000d040a9225 */ /* 0x002fc800078e000a */
[----:B------:R-:W-:Y:S02]  /*09a0*/  @!P1 IMAD.MOV.U32 R16, RZ, RZ, R10 ;  /* 0x000000ffff109224 */ /* 0x000fe400078e000a */
[----:B------:R-:W-:Y:S01]  /*09b0*/  @!P1 IMAD.MOV.U32 R17, RZ, RZ, R11 ;  /* 0x000000ffff119224 */ /* 0x000fe200078e000b */
[----:B------:R-:W-:Y:S06]  /*09c0*/  @!P2 BRA `(.L_x_5) ;  /* 0x00000000000ca947 */ /* 0x000fec0003800000 */
[----:B------:R-:W-:Y:S01]  /*09d0*/  UCGABAR_WAIT ;  /* 0x0000000000007dc7 */ /* 0x000fe20008000000 */
[----:B------:R-:W-:Y:S01]  /*09e0*/  CCTL.IVALL ;  /* 0x00000000ff00798f */ /* 0x000fe20002000000 */
[----:B------:R-:W-:Y:S05]  /*09f0*/  BRA `(.L_x_6) ;  /* 0x0000000000047947 */ /* 0x000fea0003800000 */
.L_x_5:
[----:B------:R-:W-:Y:S06]  /*0a00*/  BAR.SYNC.DEFER_BLOCKING 0x0 ;  /* 0x0000000000007b1d */ /* 0x000fec0000010000 */
.L_x_6:
[----:B------:R-:W-:Y:S05]  /*0a10*/  @!P3 BRA `(.L_x_7) ;  /* 0x0000005000acb947 */ /* 0x000fea0003800000 */
[----:B------:R-:W-:-:S13]  /*0a20*/  ISETP.GT.U32.AND P0, PT, R8, 0x1, PT ;  /* 0x000000010800780c */ /* 0x000fda0003f04070 */
[----:B------:R-:W-:Y:S05]  /*0a30*/  @P0 EXIT ;  /* 0x000000000000094d */ /* 0x000fea0003800000 */
[----:B------:R-:W-:Y:S01]  /*0a40*/  ULDC.64 UR4, c[0x0][0x650] ;  /* 0x0001940000047ab9 */ /* 0x000fe20000000a00 */
[----:B------:R-:W-:Y:S01]  /*0a50*/  PRMT R3, RZ, 0x7610, R3 ;  /* 0x00007610ff037816 */ /* 0x000fe20000000003 */
[----:B------:R-:W-:Y:S01]  /*0a60*/  IMAD.MOV.U32 R103, RZ, RZ, -0x1 ;  /* 0xffffffffff677424 */ /* 0x000fe200078e00ff */
[----:B------:R-:W-:Y:S01]  /*0a70*/  ISETP.GE.U32.AND P0, PT, R16, UR4, PT ;  /* 0x0000000410007c0c */ /* 0x000fe2000bf06070 */
[----:B------:R-:W-:Y:S02]  /*0a80*/  IMAD.MOV.U32 R100, RZ, RZ, -0x1 ;  /* 0xffffffffff647424 */ /* 0x000fe400078e00ff */
[----:B------:R-:W-:Y:S01]  /*0a90*/  IMAD.MOV.U32 R101, RZ, RZ, -0x1 ;  /* 0xffffffffff657424 */ /* 0x000fe200078e00ff */
[----:B------:R-:W-:-:S13]  /*0aa0*/  ISETP.GE.U32.AND.EX P0, PT, R17, UR5, PT, P0 ;  /* 0x0000000511007c0c */ /* 0x000fda000bf06100 */
[----:B------:R-:W-:Y:S05]  /*0ab0*/  @P0 BRA `(.L_x_8) ;  /* 0x0000000400280947 */ /* 0x000fea0003800000 */
[----:B------:R-:W0:Y:S01]  /*0ac0*/  LDC.64 R24, c[0x0][0x628] ;  /* 0x00018a00ff187b82 */ /* 0x000e220000000a00 */
[----:B------:R-:W-:Y:S02]  /*0ad0*/  IMAD.MOV.U32 R10, RZ, RZ, R16 ;  /* 0x000000ffff0a7224 */ /* 0x000fe400078e0010 */
[----:B------:R-:W-:-:S05]  /*0ae0*/  IMAD.MOV.U32 R11, RZ, RZ, R17 ;  /* 0x000000ffff0b7224 */ /* 0x000fca00078e0011 */
[----:B------:R-:W1:Y:S08]  /*0af0*/  LDC R8, c[0x0][0x630] ;  /* 0x00018c00ff087b82 */ /* 0x000e700000000800 */
[----:B------:R-:W2:Y:S01]  /*0b00*/  LDC.64 R26, c[0x0][0x620] ;  /* 0x00018800ff1a7b82 */ /* 0x000ea20000000a00 */
[----:B0-----:R-:W-:-:S04]  /*0b10*/  ISETP.NE.U32.AND P0, PT, R24, RZ, PT ;  /* 0x000000ff1800720c */ /* 0x001fc80003f05070 */
[----:B------:R-:W-:-:S13]  /*0b20*/  ISETP.NE.AND.EX P0, PT, R25, RZ, PT, P0 ;  /* 0x000000ff1900720c */ /* 0x000fda0003f05300 */
[----:B-12---:R-:W-:Y:S05]  /*0b30*/  @!P0 BRA `(.L_x_9) ;  /* 0x0000000000288947 */ /* 0x006fea0003800000 */
[----:B------:R-:W0:Y:S02]  /*0b40*/  LDC R3, c[0x0][0x634] ;  /* 0x00018d00ff037b82 */ /* 0x000e240000000800 */
[----:B0-----:R-:W-:-:S05]  /*0b50*/  IADD3 R3, P0, R16, R3, RZ ;  /* 0x0000000310037210 */ /* 0x001fca0007f1e0ff */
[----:B------:R-:W-:-:S04]  /*0b60*/  IMAD.X R21, RZ, RZ, R17, P0 ;  /* 0x000000ffff157224 */ /* 0x000fc800000e0611 */
[----:B------:R-:W-:-:S04]  /*0b70*/  IMAD.WIDE.U32 R10, R21, R24, RZ ;  /* 0x00000018150a7225 */ /* 0x000fc800078e00ff */
[----:B------:R-:W-:-:S04]  /*0b80*/  IMAD.WIDE.U32 R12, P0, R3, R25, R10 ;  /* 0x00000019030c7225 */ /* 0x000fc8000780000a */
[----:B------:R-:W-:-:S04]  /*0b90*/  IMAD.WIDE.U32 R10, R3, R24, RZ ;  /* 0x00000018030a7225 */ /* 0x000fc800078e00ff */
[----:B------:R-:W-:Y:S01]  /*0ba0*/  IMAD.X R15, RZ, RZ, RZ, P0 ;  /* 0x000000ffff0f7224 */ /* 0x000fe200000e06ff */
[----:B------:R-:W-:Y:S01]  /*0bb0*/  IADD3 RZ, P0, R11, R12, RZ ;  /* 0x0000000c0bff7210 */ /* 0x000fe20007f1e0ff */
[----:B------:R-:W-:-:S04]  /*0bc0*/  IMAD.MOV.U32 R14, RZ, RZ, R13 ;  /* 0x000000ffff0e7224 */ /* 0x000fc800078e000d */
[----:B------:R-:W-:-:S08]  /*0bd0*/  IMAD.WIDE.U32.X R10, R21, R25, R14, P0 ;  /* 0x00000019150a7225 */ /* 0x000fd000000e040e */
.L_x_9:
[----:B------:R-:W0:Y:S01]  /*0be0*/  LDC.64 R30, c[0x0][0x640] ;  /* 0x00019000ff1e7b82 */ /* 0x000e220000000a00 */
[-CC-:B------:R-:W-:Y:S01]  /*0bf0*/  SHF.R.U64 R101, R10, R8.reuse, R11.reuse ;  /* 0x000000080a657219 */ /* 0x180fe2000000120b */
[----:B------:R-:W-:Y:S01]  /*0c00*/  IMAD R29, R9, R23, R4 ;  /* 0x00000017091d7224 */ /* 0x000fe200078e0204 */
[----:B------:R-:W-:Y:S01]  /*0c10*/  SHF.R.U32.HI R3, RZ, R8, R11 ;  /* 0x00000008ff037219 */ /* 0x000fe2000001160b */
[----:B------:R-:W-:Y:S01]  /*0c20*/  IMAD.MOV.U32 R23, RZ, RZ, 0x1 ;  /* 0x00000001ff177424 */ /* 0x000fe200078e00ff */
[----:B------:R-:W-:-:S03]  /*0c30*/  IADD3 R5, P0, RZ, -R101, RZ ;  /* 0x80000065ff057210 */ /* 0x000fc60007f1e0ff */
[----:B------:R-:W1:Y:S02]  /*0c40*/  LDC R12, c[0x0][0x618] ;  /* 0x00018600ff0c7b82 */ /* 0x000e640000000800 */
[----:B------:R-:W-:Y:S02]  /*0c50*/  IMAD.X R3, RZ, RZ, ~R3, P0 ;  /* 0x000000ffff037224 */ /* 0x000fe400000e0e03 */
[----:B------:R-:W-:-:S04]  /*0c60*/  IMAD.WIDE.U32 R10, R5, R26, R16 ;  /* 0x0000001a050a7225 */ /* 0x000fc800078e0010 */
[----:B------:R-:W2:Y:S01]  /*0c70*/  LDC R20, c[0x0][0x608] ;  /* 0x00018200ff147b82 */ /* 0x000ea20000000800 */
[----:B------:R-:W-:Y:S02]  /*0c80*/  IMAD R8, R3, R26, RZ ;  /* 0x0000001a03087224 */ /* 0x000fe400078e02ff */
[----:B------:R-:W-:Y:S02]  /*0c90*/  IMAD.MOV.U32 R3, RZ, RZ, -0x1 ;  /* 0xffffffffff037424 */ /* 0x000fe400078e00ff */
[----:B------:R-:W-:-:S03]  /*0ca0*/  IMAD R5, R5, R27, R8 ;  /* 0x0000001b05057224 */ /* 0x000fc600078e0208 */
[----:B------:R-:W3:Y:S01]  /*0cb0*/  LDC R28, c[0x0][0x658] ;  /* 0x00019600ff1c7b82 */ /* 0x000ee20000000800 */
[----:B------:R-:W-:Y:S01]  /*0cc0*/  IMAD.IADD R5, R11, 0x1, R5 ;  /* 0x000000010b057824 */ /* 0x000fe200078e0205 */
[----:B0-----:R-:W-:-:S04]  /*0cd0*/  ISETP.NE.U32.AND P0, PT, R30, RZ, PT ;  /* 0x000000ff1e00720c */ /* 0x001fc80003f05070 */
[----:B------:R-:W-:Y:S02]  /*0ce0*/  ISETP.NE.AND.EX P0, PT, R31, RZ, PT, P0 ;  /* 0x000000ff1f00720c */ /* 0x000fe40003f05300 */
[----:B------:R-:W0:Y:S01]  /*0cf0*/  LDC R24, c[0x0][0x600] ;  /* 0x00018000ff187b82 */ /* 0x000e220000000800 */
[-CC-:B-1----:R-:W-:Y:S02]  /*0d00*/  SHF.R.U64 R14, R10, R12.reuse, R5.reuse ;  /* 0x0000000c0a0e7219 */ /* 0x182fe40000001205 */
[----:B------:R-:W-:-:S05]  /*0d10*/  SHF.R.U32.HI R5, RZ, R12, R5 ;  /* 0x0000000cff057219 */ /* 0x000fca0000011605 */
[----:B------:R-:W1:Y:S01]  /*0d20*/  LDC R15, c[0x0][0x648] ;  /* 0x00019200ff0f7b82 */ /* 0x000e620000000800 */
[-CC-:B--2---:R-:W-:Y:S02]  /*0d30*/  SHF.R.U64 R27, R14, R20.reuse, R5.reuse ;  /* 0x000000140e1b7219 */ /* 0x184fe40000001205 */
[----:B------:R-:W-:-:S05]  /*0d40*/  SHF.R.U32.HI R5, RZ, R20, R5 ;  /* 0x00000014ff057219 */ /* 0x000fca0000011605 */
[----:B------:R-:W2:Y:S01]  /*0d50*/  LDC R21, c[0x0][0x638] ;  /* 0x00018e00ff157b82 */ /* 0x000ea20000000800 */
[-CC-:B---3--:R-:W-:Y:S02]  /*0d60*/  SHF.R.U64 R20, R27, R28.reuse, R5.reuse ;  /* 0x0000001c1b147219 */ /* 0x188fe40000001205 */
[-C--:B------:R-:W-:Y:S02]  /*0d70*/  SHF.L.U32 R3, R3, R28.reuse, RZ ;  /* 0x0000001c03037219 */ /* 0x080fe400000006ff */
[----:B------:R-:W-:Y:S01]  /*0d80*/  SHF.R.U32.HI R5, RZ, R28, R5 ;  /* 0x0000001cff057219 */ /* 0x000fe20000011605 */
[----:B------:R-:W-:Y:S01]  /*0d90*/  IMAD.MOV.U32 R4, RZ, RZ, R20 ;  /* 0x000000ffff047224 */ /* 0x000fe200078e0014 */
[----:B------:R-:W-:Y:S01]  /*0da0*/  LOP3.LUT R12, RZ, R3, RZ, 0x33, !PT ;  /* 0x00000003ff0c7212 */ /* 0x000fe200078e33ff */
[----:B------:R-:W3:Y:S01]  /*0db0*/  LDC R25, c[0x0][0x610] ;  /* 0x00018400ff197b82 */ /* 0x000ee20000000800 */
[----:B------:R-:W-:Y:S05]  /*0dc0*/  @!P0 BRA `(.L_x_10) ;  /* 0x0000000000288947 */ /* 0x000fea0003800000 */
[----:B------:R-:W4:Y:S02]  /*0dd0*/  LDC R3, c[0x0][0x64c] ;  /* 0x00019300ff037b82 */ /* 0x000f240000000800 */
[----:B----4-:R-:W-:-:S05]  /*0de0*/  IADD3 R3, P0, R20, R3, RZ ;  /* 0x0000000314037210 */ /* 0x010fca0007f1e0ff */
        /* <DEDUP_REMOVED lines=8> */
.L_x_10:
[----:B-1----:R-:W-:Y:S01]  /*0e70*/  SHF.R.U64 R4, R4, R15, R5 ;  /* 0x0000000f04047219 */ /* 0x002fe20000001205 */
[----:B0-----:R-:W-:Y:S01]  /*0e80*/  VIADD R5, R24, 0xffffffff ;  /* 0xffffffff18057836 */ /* 0x001fe20000000000 */
[----:B------:R-:W-:Y:S02]  /*0e90*/  SHF.L.U32 R3, R23, R28, RZ ;  /* 0x0000001c17037219 */ /* 0x000fe400000006ff */
[----:B------:R-:W-:Y:S01]  /*0ea0*/  LOP3.LUT R12, R27, R12, RZ, 0xc0, !PT ;  /* 0x0000000c1b0c7212 */ /* 0x000fe200078ec0ff */
[----:B------:R-:W-:Y:S01]  /*0eb0*/  IMAD.MOV R8, RZ, RZ, -R4 ;  /* 0x000000ffff087224 */ /* 0x000fe200078e0a04 */
[----:B------:R-:W-:Y:S02]  /*0ec0*/  SEL R6, R6, R29, !P1 ;  /* 0x0000001d06067207 */ /* 0x000fe40004800000 */
[----:B------:R-:W-:Y:S01]  /*0ed0*/  LOP3.LUT R5, R14, R5, RZ, 0xc0, !PT ;  /* 0x000000050e057212 */ /* 0x000fe200078ec0ff */
[----:B------:R-:W-:Y:S02]  /*0ee0*/  IMAD R9, R3, R4, R12 ;  /* 0x0000000403097224 */ /* 0x000fe400078e020c */
[----:B--2---:R-:W-:-:S02]  /*0ef0*/  IMAD R3, R8, R21, R20 ;  /* 0x0000001508037224 */ /* 0x004fc400078e0214 */
[----:B---3--:R-:W-:Y:S02]  /*0f00*/  IMAD R6, R9, R25, R6 ;  /* 0x0000001909067224 */ /* 0x008fe400078e0206 */
[----:B------:R-:W-:Y:S02]  /*0f10*/  IMAD R103, R3, R24, R5 ;  /* 0x0000001803677224 */ /* 0x000fe400078e0205 */
[----:B------:R-:W-:-:S03]  /*0f20*/  IMAD.MOV.U32 R4, RZ, RZ, 0x1 ;  /* 0x00000001ff047424 */ /* 0x000fc600078e00ff */
[----:B------:R-:W-:Y:S02]  /*0f30*/  SEL R100, R103, R6, !P1 ;  /* 0x0000000667647207 */ /* 0x000fe40004800000 */
[----:B------:R-:W-:Y:S02]  /*0f40*/  PRMT R3, R4, 0x7610, R3 ;  /* 0x0000761004037816 */ /* 0x000fe40000000003 */
[----:B------:R-:W-:-:S07]  /*0f50*/  SEL R103, R6, R103, !P1 ;  /* 0x0000006706677207 */ /* 0x000fce0004800000 */
.L_x_8:
[----:B------:R-:W-:-:S08]  /*0f60*/  NOP ;  /* 0x0000000000007918 */ /* 0x000fd00000000000 */
[----:B------:R-:W0:Y:S02]  /*0f70*/  USETMAXREG.TRY_ALLOC.CTAPOOL UP0, 0xe8 ;  /* 0x000000e8000079c8 */ /* 0x000e240008000600 */
[----:B0-----:R-:W-:-:S13]  /*0f80*/  PLOP3.LUT P0, PT, PT, PT, UP0, 0x80, 0x0 ;  /* 0x000000000000781c */ /* 0x001fda0003f0f008 */
[----:B------:R-:W-:Y:S05]  /*0f90*/  @!P0 BRA `(.L_x_8) ;  /* 0xfffffffc00f08947 */ /* 0x000fea000383ffff */
[----:B------:R-:W-:Y:S01]  /*0fa0*/  ULDC.64 UR4, c[0x0][0x598] ;  /* 0x0001660000047ab9 */ /* 0x000fe20000000a00 */
[----:B------:R-:W-:Y:S01]  /*0fb0*/  ULDC.64 UR38, c[0x0][0x208] ;  /* 0x0000820000267ab9 */ /* 0x000fe20000000a00 */
[----:B------:R-:W-:-:S04]  /*0fc0*/  ISETP.NE.U32.AND P0, PT, RZ, UR4, PT ;  /* 0x00000004ff007c0c */ /* 0x000fc8000bf05070 */
[----:B------:R-:W-:-:S13]  /*0fd0*/  ISETP.NE.AND.EX P0, PT, RZ, UR5, PT, P0 ;  /* 0x00000005ff007c0c */ /* 0x000fda000bf05300 */
[----:B------:R-:W-:Y:S05]  /*0fe0*/  @!P0 BRA `(.L_x_11) ;  /* 0x00000000001c8947 */ /* 0x000fea0003800000 */
[----:B------:R-:W0:Y:S02]  /*0ff0*/  LDC.64 R4, c[0x0][0x598] ;  /* 0x00016600ff047b82 */ /* 0x000e240000000a00 */
[----:B0-----:R-:W2:Y:S02]  /*1000*/  LDG.E.64 R4, desc[UR38][R4.64] ;  /* 0x0000002604047981 */ /* 0x001ea4000c1e1b00 */
[----:B--2---:R-:W-:-:S04]  /*1010*/  ISETP.NE.U32.AND P0, PT, R4, RZ, PT ;  /* 0x000000ff0400720c */ /* 0x004fc80003f05070 */
[----:B------:R-:W-:-:S13]  /*1020*/  ISETP.NE.AND.EX P0, PT, R5, RZ, PT, P0 ;  /* 0x000000ff0500720c */ /* 0x000fda0003f05300 */
[----:B------:R-:W-:Y:S05]  /*1030*/  @!P0 BRA `(.L_x_11) ;  /* 0x0000000000088947 */ /* 0x000fea0003800000 */
[----:B------:R0:W5:Y:S01]  /*1040*/  LD.E R23, desc[UR38][R4.64] ;  /* 0x0000002604177980 */ /* 0x000162000c101900 */
[----:B------:R-:W-:Y:S05]  /*1050*/  BRA `(.L_x_12) ;  /* 0x0000000000247947 */ /* 0x000fea0003800000 */
.L_x_11:
[----:B------:R-:W-:Y:S02]  /*1060*/  ULDC.64 UR4, c[0x0][0x588] ;  /* 0x0001620000047ab9 */ /* 0x000fe40000000a00 */
[----:B------:R-:W-:-:S04]  /*1070*/  ISETP.NE.U32.AND P0, PT, RZ, UR4, PT ;  /* 0x00000004ff007c0c */ /* 0x000fc8000bf05070 */
[----:B------:R-:W-:-:S13]  /*1080*/  ISETP.NE.AND.EX P0, PT, RZ, UR5, PT, P0 ;  /* 0x00000005ff007c0c */ /* 0x000fda000bf05300 */
[----:B------:R-:W-:Y:S05]  /*1090*/  @!P0 BRA `(.L_x_13) ;  /* 0x00000000000c8947 */ /* 0x000fea0003800000 */
[----:B------:R-:W0:Y:S02]  /*10a0*/  LDC.64 R4, c[0x0][0x588] ;  /* 0x00016200ff047b82 */ /* 0x000e240000000a00 */
[----:B0-----:R1:W5:Y:S01]  /*10b0*/  LDG.E R23, desc[UR38][R4.64] ;  /* 0x0000002604177981 */ /* 0x001362000c1e1900 */
[----:B------:R-:W-:Y:S05]  /*10c0*/  BRA `(.L_x_12) ;  /* 0x0000000000087947 */ /* 0x000fea0003800000 */
.L_x_13:
[----:B------:R-:W-:Y:S02]  /*10d0*/  ULDC UR4, c[0x0][0x580] ;  /* 0x0001600000047ab9 */ /* 0x000fe40000000800 */
[----:B------:R-:W-:-:S07]  /*10e0*/  IMAD.U32 R23, RZ, RZ, UR4 ;  /* 0x00000004ff177e24 */ /* 0x000fce000f8e00ff */
.L_x_12:
[----:B------:R-:W-:Y:S02]  /*10f0*/  ULDC.64 UR4, c[0x0][0x5a0] ;  /* 0x0001680000047ab9 */ /* 0x000fe40000000a00 */
[----:B------:R-:W-:-:S04]  /*1100*/  ISETP.NE.U32.AND P0, PT, RZ, UR4, PT ;  /* 0x00000004ff007c0c */ /* 0x000fc8000bf05070 */
[----:B------:R-:W-:-:S13]  /*1110*/  ISETP.NE.AND.EX P0, PT, RZ, UR5, PT, P0 ;  /* 0x00000005ff007c0c */ /* 0x000fda000bf05300 */
[----:B------:R-:W-:Y:S05]  /*1120*/  @!P0 BRA `(.L_x_14) ;  /* 0x00000000001c8947 */ /* 0x000fea0003800000 */
[----:B01----:R-:W0:Y:S02]  /*1130*/  LDC.64 R4, c[0x0][0x5a0] ;  /* 0x00016800ff047b82 */ /* 0x003e240000000a00 */
[----:B0-----:R-:W2:Y:S02]  /*1140*/  LDG.E.64 R4, desc[UR38][R4.64] ;  /* 0x0000002604047981 */ /* 0x001ea4000c1e1b00 */
[----:B--2---:R-:W-:-:S04]  /*1150*/  ISETP.NE.U32.AND P0, PT, R4, RZ, PT ;  /* 0x000000ff0400720c */ /* 0x004fc80003f05070 */
[----:B------:R-:W-:-:S13]  /*1160*/  ISETP.NE.AND.EX P0, PT, R5, RZ, PT, P0 ;  /* 0x000000ff0500720c */ /* 0x000fda0003f05300 */
[----:B------:R-:W-:Y:S05]  /*1170*/  @!P0 BRA `(.L_x_14) ;  /* 0x0000000000088947 */ /* 0x000fea0003800000 */
[----:B------:R0:W5:Y:S01]  /*1180*/  LD.E R90, desc[UR38][R4.64] ;  /* 0x00000026045a7980 */ /* 0x000162000c101900 */
[----:B------:R-:W-:Y:S05]  /*1190*/  BRA `(.L_x_15) ;  /* 0x0000000000247947 */ /* 0x000fea0003800000 */
.L_x_14:
[----:B------:R-:W-:Y:S02]  /*11a0*/  ULDC.64 UR4, c[0x0][0x590] ;  /* 0x0001640000047ab9 */ /* 0x000fe40000000a00 */
[----:B------:R-:W-:-:S04]  /*11b0*/  ISETP.NE.U32.AND P0, PT, RZ, UR4, PT ;  /* 0x00000004ff007c0c */ /* 0x000fc8000bf05070 */
[----:B------:R-:W-:-:S13]  /*11c0*/  ISETP.NE.AND.EX P0, PT, RZ, UR5, PT, P0 ;  /* 0x00000005ff007c0c */ /* 0x000fda000bf05300 */
[----:B------:R-:W-:Y:S05]  /*11d0*/  @!P0 BRA `(.L_x_16) ;  /* 0x00000000000c8947 */ /* 0x000fea0003800000 */
[----:B------:R-:W2:Y:S02]  /*11e0*/  LDC.64 R90, c[0x0][0x590] ;  /* 0x00016400ff5a7b82 */ /* 0x000ea40000000a00 */
[----:B--2---:R2:W5:Y:S01]  /*11f0*/  LDG.E R90, desc[UR38][R90.64] ;  /* 0x000000265a5a7981 */ /* 0x004562000c1e1900 */
[----:B------:R-:W-:Y:S05]  /*1200*/  BRA `(.L_x_15) ;  /* 0x0000000000087947 */ /* 0x000fea0003800000 */
.L_x_16:
[----:B------:R-:W-:Y:S02]  /*1210*/  ULDC UR4, c[0x0][0x584] ;  /* 0x0001610000047ab9 */ /* 0x000fe40000000800 */
[----:B------:R-:W-:-:S07]  /*1220*/  IMAD.U32 R90, RZ, RZ, UR4 ;  /* 0x00000004ff5a7e24 */ /* 0x000fce000f8e00ff */
.L_x_15:
[----:B------:R-:W-:-:S13]  /*1230*/  LOP3.LUT P0, RZ, R3, 0xff, RZ, 0xc0, !PT ;  /* 0x000000ff03ff7812 */ /* 0x000fda000780c0ff */
[----:B------:R-:W-:Y:S05]  /*1240*/  @!P0 EXIT ;  /* 0x000000000000894d */ /* 0x000fea0003800000 */
[----:B------:R-:W3:Y:S01]  /*1250*/  LDC R93, c[0x0][0x658] ;  /* 0x00019600ff5d7b82 */ /* 0x000ee20000000800 */
[----:B------:R-:W-:Y:S01]  /*1260*/  LOP3.LUT R7, R7, 0x1, RZ, 0xc0, !PT ;  /* 0x0000000107077812 */ /* 0x000fe200078ec0ff */
[----:B------:R-:W-:Y:S01]  /*1270*/  ULDC.64 UR6, c[0x0][0x288] ;  /* 0x0000a20000067ab9 */ /* 0x000fe20000000a00 */
[----:B------:R-:W-:Y:S01]  /*1280*/  SHF.R.U32.HI R3, RZ, 0x2, R95 ;  /* 0x00000002ff037819 */ /* 0x000fe2000001165f */
[----:B------:R-:W-:Y:S01]  /*1290*/  UIADD3 UR4, UR7, 0x1f, URZ ;  /* 0x0000001f07047890 */ /* 0x000fe2000fffe03f */
[----:B------:R-:W-:Y:S01]  /*12a0*/  SHF.R.U32.HI R0, RZ, 0x1, R0 ;  /* 0x00000001ff007819 */ /* 0x000fe20000011600 */
[----:B------:R-:W-:Y:S01]  /*12b0*/  IMAD.SHL.U32 R88, R7, 0x40, RZ ;  /* 0x0000004007587824 */ /* 0x000fe200078e00ff */
[----:B------:R-:W-:Y:S01]  /*12c0*/  LOP3.LUT R3, R3, 0x7, RZ, 0xc0, !PT ;  /* 0x0000000703037812 */ /* 0x000fe200078ec0ff */
[----:B------:R-:W4:Y:S01]  /*12d0*/  LDC.64 R8, c[0x0][0x5c8] ;  /* 0x00017200ff087b82 */ /* 0x000f220000000a00 */
[----:B------:R-:W-:Y:S01]  /*12e0*/  USHF.R.S32.HI UR5, URZ, 0x1f, UR4 ;  /* 0x0000001f3f057899 */ /* 0x000fe20008011404 */
[----:B------:R-:W-:Y:S01]  /*12f0*/  LOP3.LUT R0, R0, 0x30, RZ, 0xc0, !PT ;  /* 0x0000003000007812 */ /* 0x000fe200078ec0ff */
[----:B------:R-:W-:Y:S01]  /*1300*/  IMAD.MOV.U32 R6, RZ, RZ, 0x1 ;  /* 0x00000001ff067424 */ /* 0x000fe200078e00ff */
[--C-:B------:R-:W-:Y:S01]  /*1310*/  LOP3.LUT R88, R88, 0x40, R3.reuse, 0xe2, !PT ;  /* 0x0000004058587812 */ /* 0x100fe200078ee203 */
[----:B------:R-:W-:Y:S01]  /*1320*/  ULEA.HI UR5, UR5, UR4, URZ, 0x5 ;  /* 0x0000000405057291 */ /* 0x000fe2000f8f283f */
[-C--:B01----:R-:W-:Y:S01]  /*1330*/  IADD3 R4, RZ, -R0.reuse, -R3 ;  /* 0x80000000ff047210 */ /* 0x083fe20007ffe803 */
[----:B------:R-:W-:Y:S01]  /*1340*/  IMAD.U32 R5, RZ, RZ, UR6 ;  /* 0x00000006ff057e24 */ /* 0x000fe2000f8e00ff */
[----:B------:R-:W0:Y:S01]  /*1350*/  LDC R97, c[0x0][0x600] ;  /* 0x00018000ff617b82 */ /* 0x000e220000000800 */
[----:B------:R-:W-:Y:S01]  /*1360*/  LOP3.LUT R88, R88, R0, RZ, 0xfc, !PT ;  /* 0x0000000058587212 */ /* 0x000fe200078efcff */
[----:B------:R-:W-:Y:S01]  /*1370*/  IMAD.MOV.U32 R0, RZ, RZ, -0x1 ;  /* 0xffffffffff007424 */ /* 0x000fe200078e00ff */
[----:B------:R-:W-:Y:S01]  /*1380*/  USHF.R.S32.HI UR43, URZ, 0x5, UR5 ;  /* 0x000000053f2b7899 */ /* 0x000fe20008011405 */
[----:B------:R-:W-:Y:S01]  /*1390*/  LOP3.LUT R94, R95, 0x3, RZ, 0xc0, !PT ;  /* 0x000000035f5e7812 */ /* 0x000fe200078ec0ff */
[----:B------:R-:W-:Y:S01]  /*13a0*/  IMAD R4, R7, -0x40, R4 ;  /* 0xffffffc007047824 */ /* 0x000fe200078e0204 */
[C---:B------:R-:W-:Y:S01]  /*13b0*/  LOP3.LUT R96, R95.reuse, 0x80, RZ, 0xc0, !PT ;  /* 0x000000805f607812 */ /* 0x040fe200078ec0ff */
[----:B------:R-:W-:Y:S01]  /*13c0*/  UISETP.LT.AND UP0, UPT, UR43, 0x1, UPT ;  /* 0x000000012b00788c */ /* 0x000fe2000bf01270 */
[-C--:B---3--:R-:W-:Y:S01]  /*13d0*/  SHF.L.U32 R0, R0, R93.reuse, RZ ;  /* 0x0000005d00007219 */ /* 0x088fe200000006ff */
[----:B------:R-:W-:Y:S01]  /*13e0*/  ULDC UR4, c[0x0][0x284] ;  /* 0x0000a10000047ab9 */ /* 0x000fe20000000800 */
[----:B------:R-:W-:Y:S01]  /*13f0*/  IMAD R94, R94, -0x2, R5 ;  /* 0xfffffffe5e5e7824 */ /* 0x000fe200078e0205 */
[----:B------:R-:W-:Y:S01]  /*1400*/  USEL UR44, UR43, 0x1, UP0 ;  /* 0x000000012b2c7887 */ /* 0x000fe20008000000 */
[----:B------:R-:W-:Y:S01]  /*1410*/  SHF.L.U32 R93, R6, R93, RZ ;  /* 0x0000005d065d7219 */ /* 0x000fe200000006ff */
[----:B------:R-:W-:Y:S01]  /*1420*/  IMAD.SHL.U32 R95, R95, 0x2, RZ ;  /* 0x000000025f5f7824 */ /* 0x000fe200078e00ff */
[----:B------:R-:W-:Y:S01]  /*1430*/  LOP3.LUT R102, R18, 0x1, RZ, 0xfc, !PT ;  /* 0x0000000112667812 */ /* 0x000fe200078efcff */
[----:B------:R-:W-:Y:S01]  /*1440*/  VIADD R99, R4, UR4 ;  /* 0x0000000404637c36 */ /* 0x000fe20008000000 */
[C---:B----4-:R-:W-:Y:S01]  /*1450*/  SHF.L.U64.HI R92, R8.reuse, 0x3, R9 ;  /* 0x00000003085c7819 */ /* 0x050fe20000010209 */
[----:B--2---:R-:W-:Y:S01]  /*1460*/  IMAD.SHL.U32 R91, R8, 0x8, RZ ;  /* 0x00000008085b7824 */ /* 0x004fe200078e00ff */
[----:B------:R-:W-:Y:S01]  /*1470*/  SHF.R.U32.HI R96, RZ, 0x7, R96 ;  /* 0x00000007ff607819 */ /* 0x000fe20000011660 */
[----:B------:R-:W-:Y:S01]  /*1480*/  IMAD.MOV.U32 R89, RZ, RZ, RZ ;  /* 0x000000ffff597224 */ /* 0x000fe200078e00ff */
[----:B------:R-:W-:Y:S01]  /*1490*/  LOP3.LUT R98, RZ, R0, RZ, 0x33, !PT ;  /* 0x00000000ff627212 */ /* 0x000fe200078e33ff */
[----:B------:R-:W-:Y:S01]  /*14a0*/  UIADD3 UR44, UR43, -UR44, URZ ;  /* 0x8000002c2b2c7290 */ /* 0x000fe2000fffe03f */
[----:B------:R-:W-:Y:S01]  /*14b0*/  UMOV UR40, URZ ;  /* 0x0000003f00287c82 */ /* 0x000fe20008000000 */
[----:B0-----:R-:W-:Y:S01]  /*14c0*/  VIADD R97, R97, 0xffffffff ;  /* 0xffffffff61617836 */ /* 0x001fe20000000000 */
[----:B------:R-:W-:-:S09]  /*14d0*/  UMOV UR41, URZ ;  /* 0x0000003f00297c82 */ /* 0x000fd20008000000 */
.L_x_164:
[----:B0-----:R-:W0:Y:S01]  /*14e0*/  SHFL.IDX PT, R0, R96, RZ, 0x1f ;  /* 0x00001fff60007589 */ /* 0x001e2200000e0000 */
[----:B-1----:R-:W1:Y:S01]  /*14f0*/  S2UR UR7, SR_CgaCtaId ;  /* 0x00000000000779c3 */ /* 0x002e620000008800 */
[----:B------:R-:W-:Y:S01]  /*1500*/  UMOV UR6, 0x400 ;  /* 0x0000040000067882 */ /* 0x000fe20000000000 */
[----:B0-----:R-:W-:Y:S01]  /*1510*/  R2UR UR4, R0 ;  /* 0x00000000000472ca */ /* 0x001fe200000e0000 */
[----:B-1----:R-:W-:-:S12]  /*1520*/  ULEA UR6, UR7, UR6, 0x18 ;  /* 0x0000000607067291 */ /* 0x002fd8000f8ec03f */
[----:B------:R-:W-:-:S04]  /*1530*/  ULEA.HI UR5, UR4, UR4, URZ, 0x1 ;  /* 0x0000000404057291 */ /* 0x000fc8000f8f083f */
[----:B------:R-:W-:-:S04]  /*1540*/  ULOP3.LUT UR5, UR5, 0x7fffe, URZ, 0xc0, !UPT ;  /* 0x0007fffe05057892 */ /* 0x000fc8000f8ec03f */
[----:B------:R-:W-:-:S03]  /*1550*/  UIADD3 UR5, UR4, -UR5, URZ ;  /* 0x8000000504057290 */ /* 0x000fc6000fffe03f */
[----:B------:R-:W-:Y:S01]  /*1560*/  ULDC UR4, c[0x0][0x28c] ;  /* 0x0000a30000047ab9 */ /* 0x000fe20000000800 */
[----:B------:R-:W-:Y:S01]  /*1570*/  ULEA UR5, UR5, UR6, 0xd ;  /* 0x0000000605057291 */ /* 0x000fe2000f8e683f */
[----:B------:R-:W-:-:S03]  /*1580*/  ISETP.LT.AND P0, PT, RZ, UR4, PT ;  /* 0x00000004ff007c0c */ /* 0x000fc6000bf01270 */
[----:B------:R-:W-:-:S04]  /*1590*/  UIADD3 UR5, UR5, 0x180, URZ ;  /* 0x0000018005057890 */ /* 0x000fc8000fffe03f */
[----:B------:R-:W-:-:S04]  /*15a0*/  USHF.R.U32.HI UR5, URZ, 0x4, UR5 ;  /* 0x000000043f057899 */ /* 0x000fc80008011605 */
[----:B------:R-:W-:-:S04]  /*15b0*/  ULOP3.LUT UR5, UR5, 0x3fff, URZ, 0xc0, !UPT ;  /* 0x00003fff05057892 */ /* 0x000fc8000f8ec03f */
[----:B------:R-:W-:Y:S01]  /*15c0*/  ULOP3.LUT UR45, UR5, 0x10000, URZ, 0xfc, !UPT ;  /* 0x00010000052d7892 */ /* 0x000fe2000f8efc3f */
[----:B--234-:R-:W-:Y:S11]  /*15d0*/  @P0 BRA `(.L_x_17) ;  /* 0x0000000000400947 */ /* 0x01cff60003800000 */
[----:B------:R-:W-:Y:S01]  /*15e0*/  MOV R0, 0x0 ;  /* 0x0000000000007802 */ /* 0x000fe20000000f00 */
[----:B------:R-:W-:Y:S01]  /*15f0*/  ULDC.64 UR4, c[0x4][0x68] ;  /* 0x01001a0000047ab9 */ /* 0x000fe20000000a00 */
[----:B------:R-:W-:Y:S01]  /*1600*/  ULDC.64 UR6, c[0x4][0x8] ;  /* 0x0100020000067ab9 */ /* 0x000fe20000000a00 */
[----:B------:R-:W-:Y:S01]  /*1610*/  IMAD.U32 R4, RZ, RZ, UR4 ;  /* 0x00000004ff047e24 */ /* 0x000fe2000f8e00ff */
[----:B------:R0:W1:Y:S01]  /*1620*/  LDC.64 R14, c[0x4][R0] ;  /* 0x01000000000e7b82 */ /* 0x0000620000000a00 */
[----:B------:R-:W-:Y:S01]  /*1630*/  IMAD.U32 R5, RZ, RZ, UR5 ;  /* 0x00000005ff057e24 */ /* 0x000fe2000f8e00ff */
[----:B------:R-:W-:Y:S01]  /*1640*/  ULDC.64 UR4, c[0x4][0x70] ;  /* 0x01001c0000047ab9 */ /* 0x000fe20000000a00 */
[----:B------:R-:W-:Y:S02]  /*1650*/  IMAD.U32 R10, RZ, RZ, UR6 ;  /* 0x00000006ff0a7e24 */ /* 0x000fe4000f8e00ff */
[----:B------:R-:W-:Y:S02]  /*1660*/  IMAD.U32 R6, RZ, RZ, UR4 ;  /* 0x00000004ff067e24 */ /* 0x000fe4000f8e00ff */
[----:B------:R-:W-:-:S02]  /*1670*/  IMAD.U32 R7, RZ, RZ, UR5 ;  /* 0x00000005ff077e24 */ /* 0x000fc4000f8e00ff */
[----:B------:R-:W-:Y:S02]  /*1680*/  IMAD.U32 R11, RZ, RZ, UR7 ;  /* 0x00000007ff0b7e24 */ /* 0x000fe4000f8e00ff */
[----:B------:R-:W-:Y:S02]  /*1690*/  IMAD.MOV.U32 R8, RZ, RZ, 0x1e1 ;  /* 0x000001e1ff087424 */ /* 0x000fe400078e00ff */
[----:B------:R-:W-:Y:S02]  /*16a0*/  IMAD.MOV.U32 R12, RZ, RZ, 0x1 ;  /* 0x00000001ff0c7424 */ /* 0x000fe400078e00ff */
[----:B0-----:R-:W-:-:S07]  /*16b0*/  IMAD.MOV.U32 R13, RZ, RZ, RZ ;  /* 0x000000ffff0d7224 */ /* 0x001fce00078e00ff */
[----:B------:R-:W-:-:S07]  /*16c0*/  LEPC R20, `(.L_x_17) ;  /* 0x000000001014794e */ /* 0x000fce0000000000 */
[----:B-1---5:R-:W-:Y:S05]  /*16d0*/  CALL.ABS.NOINC R14 ;  /* 0x000000000e007343 */ /* 0x022fea0003c00000 */
.L_x_17:
[----:B------:R-:W-:-:S13]  /*16e0*/  ISETP.NE.AND P0, PT, R102, 0x3, PT ;  /* 0x000000036600780c */ /* 0x000fda0003f05270 */
[----:B------:R-:W-:Y:S05]  /*16f0*/  @!P0 BRA `(.L_x_18) ;  /* 0x0000000000048947 */ /* 0x000fea0003800000 */
[----:B------:R-:W-:Y:S01]  /*1700*/  BPT.TRAP 0x1 ;  /* 0x000000040000795c */ /* 0x000fe20000300000 */
.L_x_18:
[----:B------:R-:W0:Y:S01]  /*1710*/  S2UR UR5, SR_CgaCtaId ;  /* 0x00000000000579c3 */ /* 0x000e220000008800 */
[----:B------:R-:W-:Y:S01]  /*1720*/  UMOV UR4, 0x400 ;  /* 0x0000040000047882 */ /* 0x000fe20000000000 */
[----:B------:R-:W-:Y:S02]  /*1730*/  IMAD.U32 R0, RZ, RZ, UR40 ;  /* 0x00000028ff007e24 */ /* 0x000fe4000f8e00ff */
[----:B------:R-:W-:-:S03]  /*1740*/  IMAD.U32 R3, RZ, RZ, UR41 ;  /* 0x00000029ff037e24 */ /* 0x000fc6000f8e00ff */
[----:B------:R-:W-:Y:S01]  /*1750*/  SHF.L.U32 R0, R0, 0x1f, RZ ;  /* 0x0000001f00007819 */ /* 0x000fe200000006ff */
[----:B0-----:R-:W-:-:S06]  /*1760*/  ULEA UR4, UR5, UR4, 0x18 ;  /* 0x0000000405047291 */ /* 0x001fcc000f8ec03f */
[----:B------:R-:W-:-:S04]  /*1770*/  IMAD.U32 R6, RZ, RZ, UR4 ;  /* 0x00000004ff067e24 */ /* 0x000fc8000f8e00ff */
[----:B------:R-:W-:-:S04]  /*1780*/  IMAD R3, R3, 0x8, R6 ;  /* 0x0000000803037824 */ /* 0x000fc800078e0206 */
[----:B------:R0:W1:Y:S01]  /*1790*/  SYNCS.PHASECHK.TRANS64.TRYWAIT P1, [R3+URZ], R0 ;  /* 0x00000000030075a7 */ /* 0x000062000802017f */
[----:B------:R-:W-:Y:S05]  /*17a0*/  @!P0 BRA `(.L_x_19) ;  /* 0x0000000000048947 */ /* 0x000fea0003800000 */
[----:B------:R-:W-:Y:S01]  /*17b0*/  BPT.TRAP 0x1 ;  /* 0x000000040000795c */ /* 0x000fe20000300000 */
.L_x_19:
[----:B------:R-:W-:-:S05]  /*17c0*/  IMAD.U32 R4, RZ, RZ, UR44 ;  /* 0x0000002cff047e24 */ /* 0x000fca000f8e00ff */
[----:B------:R-:W-:Y:S01]  /*17d0*/  ISETP.GE.AND P2, PT, R4, 0x1, PT ;  /* 0x000000010400780c */ /* 0x000fe20003f46270 */
[----:B-1----:R-:W-:-:S12]  /*17e0*/  @P1 BRA `(.L_x_20) ;  /* 0x0000000000081947 */ /* 0x002fd80003800000 */
[----:B------:R-:W1:Y:S02]  /*17f0*/  SYNCS.PHASECHK.TRANS64.TRYWAIT P1, [R3+URZ], R0 ;  /* 0x00000000030075a7 */ /* 0x000e64000802017f */
[----:B-1----:R-:W-:Y:S05]  /*1800*/  @!P1 BRA `(.L_x_21) ;  /* 0x0000005c00309947 */ /* 0x002fea0003800000 */
.L_x_20:
[----:B------:R-:W-:Y:S05]  /*1810*/  WARPSYNC.ALL ;  /* 0x0000000000007948 */ /* 0x000fea0003800000 */
[----:B------:R-:W-:Y:S01]  /*1820*/  R2UR UR4, R6 ;  /* 0x00000000060472ca */ /* 0x000fe200000e0000 */
[----:B------:R-:W-:Y:S01]  /*1830*/  ULEA UR5, UR41, UR45, 0xa ;  /* 0x0000002d29057291 */ /* 0x000fe2000f8e503f */
[----:B------:R-:W-:Y:S01]  /*1840*/  WARPGROUP.ARRIVE ;  /* 0x00000000000079c5 */ /* 0x000fe20000000000 */
[----:B------:R-:W-:Y:S01]  /*1850*/  UMOV UR9, 0x40000040 ;  /* 0x4000004000097882 */ /* 0x000fe20000000000 */
[----:B------:R-:W-:-:S04]  /*1860*/  UMOV UR11, 0x40000040 ;  /* 0x40000040000b7882 */ /* 0x000fc80000000000 */
[----:B------:R-:W-:-:S05]  /*1870*/  UMOV UR8, UR5 ;  /* 0x0000000500087c82 */ /* 0x000fca0008000000 */
[----:B------:R-:W-:-:S04]  /*1880*/  UIADD3 UR4, UR4, 0x1c180, URZ ;  /* 0x0001c18004047890 */ /* 0x000fc8000fffe03f */
[----:B------:R-:W-:-:S04]  /*1890*/  USHF.R.U32.HI UR4, URZ, 0x4, UR4 ;  /* 0x000000043f047899 */ /* 0x000fc80008011604 */
[----:B------:R-:W-:-:S04]  /*18a0*/  ULOP3.LUT UR4, UR4, 0x3fff, URZ, 0xc0, !UPT ;  /* 0x00003fff04047892 */ /* 0x000fc8000f8ec03f */
[----:B------:R-:W-:-:S04]  /*18b0*/  ULOP3.LUT UR4, UR4, 0x10000, URZ, 0xfc, !UPT ;  /* 0x0001000004047892 */ /* 0x000fc8000f8efc3f */
[----:B------:R-:W-:-:S07]  /*18c0*/  ULEA UR6, UR41, UR4, 0xa ;  /* 0x0000000429067291 */ /* 0x000fce000f8e503f */
[----:B------:R-:W-:Y:S02]  /*18d0*/  UMOV UR10, UR6 ;  /* 0x00000006000a7c82 */ /* 0x000fe40008000000 */
[----:B------:R-:W-:Y:S01]  /*18e0*/  HGMMA.64x128x8.F32.TF32 R24, gdesc[UR8], RZ, !UPT, gsb0 ;  /* 0x05e00000081879f0 */ /* 0x000fe2000c0028ff */
[----:B------:R-:W-:Y:S02]  /*18f0*/  UIADD3 UR8, UR5, 0x2, URZ ;  /* 0x0000000205087890 */ /* 0x000fe4000fffe03f */
[----:B------:R-:W-:Y:S01]  /*1900*/  UIADD3 UR10, UR6, 0x2, URZ ;  /* 0x00000002060a7890 */ /* 0x000fe2000fffe03f */
[----:B------:R-:W-:Y:S01]  /*1910*/  UMOV UR9, 0x40000040 ;  /* 0x4000004000097882 */ /* 0x000fe20000000000 */
[----:B------:R-:W-:Y:S01]  /*1920*/  UMOV UR11, 0x40000040 ;  /* 0x40000040000b7882 */ /* 0x000fe20000000000 */
[----:B------:R-:W-:Y:S02]  /*1930*/  WARPGROUP.DEPBAR.LE gsb0, 0x0 ;  /* 0x00008000000079c5 */ /* 0x000fe40000010000 */
[----:B------:R-:W-:-:S06]  /*1940*/  WARPGROUP.ARRIVE ;  /* 0x00000000000079c5 */ /* 0x000fcc0000000000 */
[----:B------:R-:W-:Y:S01]  /*1950*/  HGMMA.64x128x8.F32.TF32 R24, gdesc[UR8], R24, gsb0 ;  /* 0x05e00000081879f0 */ /* 0x000fe20008002818 */
        /* <DEDUP_REMOVED lines=13> */
[----:B------:R-:W-:Y:S03]  /*1a30*/  HGMMA.64x128x8.F32.TF32 R24, gdesc[UR8], R24, gsb0 ;  /* 0x05e00000081879f0 */ /* 0x000fe60008002818 */
[----:B------:R-:W-:Y:S02]  /*1a40*/  WARPGROUP.DEPBAR.LE gsb0, 0x0 ;  /* 0x00008000000079c5 */ /* 0x000fe40000010000 */
[----:B------:R-:W-:Y:S05]  /*1a50*/  @!P2 BRA `(.L_x_22) ;  /* 0x000000040028a947 */ /* 0x000fea0003800000 */
[----:B------:R-:W-:Y:S01]  /*1a60*/  UIADD3 UR5, UR41, 0x1, URZ ;  /* 0x0000000129057890 */ /* 0x000fe2000fffe03f */
[----:B01----:R-:W-:Y:S02]  /*1a70*/  IMAD.U32 R0, RZ, RZ, UR44 ;  /* 0x0000002cff007e24 */ /* 0x003fe4000f8e00ff */
[----:B------:R-:W-:Y:S01]  /*1a80*/  IMAD.U32 R3, RZ, RZ, UR41 ;  /* 0x00000029ff037e24 */ /* 0x000fe2000f8e00ff */
[----:B------:R-:W-:-:S04]  /*1a90*/  UISETP.NE.AND UP0, UPT, UR5, 0x7, UPT ;  /* 0x000000070500788c */ /* 0x000fc8000bf05270 */
[----:B------:R-:W-:Y:S02]  /*1aa0*/  USEL UR6, URZ, 0x1, UP0 ;  /* 0x000000013f067887 */ /* 0x000fe40008000000 */
[----:B------:R-:W-:Y:S02]  /*1ab0*/  USEL UR5, UR5, URZ, UP0 ;  /* 0x0000003f05057287 */ /* 0x000fe40008000000 */
[----:B------:R-:W-:-:S06]  /*1ac0*/  ULOP3.LUT UR6, UR40, UR6, URZ, 0x3c, !UPT ;  /* 0x0000000628067292 */ /* 0x000fcc000f8e3c3f */
[----:B------:R-:W-:-:S07]  /*1ad0*/  IMAD.U32 R7, RZ, RZ, UR6 ;  /* 0x00000006ff077e24 */ /* 0x000fce000f8e00ff */
.L_x_29:
[----:B------:R-:W-:Y:S05]  /*1ae0*/  @!P0 BRA `(.L_x_23) ;  /* 0x0000000000048947 */ /* 0x000fea0003800000 */
[----:B------:R-:W-:Y:S01]  /*1af0*/  BPT.TRAP 0x1 ;  /* 0x000000040000795c */ /* 0x000fe20000300000 */
.L_x_23:
[----:B------:R-:W0:Y:S01]  /*1b00*/  S2UR UR7, SR_CgaCtaId ;  /* 0x00000000000779c3 */ /* 0x000e220000008800 */
[----:B------:R-:W-:Y:S01]  /*1b10*/  UMOV UR6, 0x400 ;  /* 0x0000040000067882 */ /* 0x000fe20000000000 */
[----:B------:R-:W-:Y:S01]  /*1b20*/  IMAD.U32 R5, RZ, RZ, UR5 ;  /* 0x00000005ff057e24 */ /* 0x000fe2000f8e00ff */
[----:B------:R-:W-:Y:S01]  /*1b30*/  SHF.L.U32 R4, R7, 0x1f, RZ ;  /* 0x0000001f07047819 */ /* 0x000fe200000006ff */
[----:B0-----:R-:W-:-:S06]  /*1b40*/  ULEA UR6, UR7, UR6, 0x18 ;  /* 0x0000000607067291 */ /* 0x001fcc000f8ec03f */
[----:B------:R-:W-:-:S04]  /*1b50*/  IMAD.U32 R6, RZ, RZ, UR6 ;  /* 0x00000006ff067e24 */ /* 0x000fc8000f8e00ff */
[----:B------:R-:W-:-:S04]  /*1b60*/  IMAD R5, R5, 0x8, R6 ;  /* 0x0000000805057824 */ /* 0x000fc800078e0206 */
[----:B------:R0:W1:Y:S01]  /*1b70*/  SYNCS.PHASECHK.TRANS64.TRYWAIT P1, [R5+URZ], R4 ;  /* 0x00000004050075a7 */ /* 0x000062000802017f */
[----:B------:R-:W-:Y:S05]  /*1b80*/  @!P0 BRA `(.L_x_24) ;  /* 0x0000000000048947 */ /* 0x000fea0003800000 */
[----:B------:R-:W-:Y:S01]  /*1b90*/  BPT.TRAP 0x1 ;  /* 0x000000040000795c */ /* 0x000fe20000300000 */
.L_x_24:
[----:B-1----:R-:W-:Y:S05]  /*1ba0*/  @P1 BRA `(.L_x_25) ;  /* 0x0000000000081947 */ /* 0x002fea0003800000 */
[----:B------:R-:W1:Y:S02]  /*1bb0*/  SYNCS.PHASECHK.TRANS64.TRYWAIT P1, [R5+URZ], R4 ;  /* 0x00000004050075a7 */ /* 0x000e64000802017f */
[----:B-1----:R-:W-:Y:S05]  /*1bc0*/  @!P1 BRA `(.L_x_26) ;  /* 0x0000005800549947 */ /* 0x002fea0003800000 */
.L_x_25:
[----:B------:R-:W-:Y:S01]  /*1bd0*/  ULEA UR6, UR5, UR45, 0xa ;  /* 0x0000002d05067291 */ /* 0x000fe2000f8e503f */
[----:B------:R-:W-:Y:S01]  /*1be0*/  WARPGROUP.ARRIVE ;  /* 0x00000000000079c5 */ /* 0x000fe20000000000 */
[----:B------:R-:W-:Y:S01]  /*1bf0*/  ULEA UR7, UR5, UR4, 0xa ;  /* 0x0000000405077291 */ /* 0x000fe2000f8e503f */
[----:B------:R-:W-:Y:S01]  /*1c00*/  UMOV UR9, 0x40000040 ;  /* 0x4000004000097882 */ /* 0x000fe20000000000 */
[----:B------:R-:W-:-:S03]  /*1c10*/  UMOV UR11, 0x40000040 ;  /* 0x40000040000b7882 */ /* 0x000fc60000000000 */
[----:B------:R-:W-:Y:S02]  /*1c20*/  UMOV UR8, UR6 ;  /* 0x0000000600087c82 */ /* 0x000fe40008000000 */
[----:B------:R-:W-:Y:S02]  /*1c30*/  UMOV UR10, UR7 ;  /* 0x00000007000a7c82 */ /* 0x000fe40008000000 */
[----:B------:R-:W-:Y:S01]  /*1c40*/  HGMMA.64x128x8.F32.TF32 R24, gdesc[UR8], R24, gsb0 ;  /* 0x05e00000081879f0 */ /* 0x000fe20008002818 */
[----:B------:R-:W-:Y:S02]  /*1c50*/  UIADD3 UR8, UR6, 0x2, URZ ;  /* 0x0000000206087890 */ /* 0x000fe4000fffe03f */
[----:B------:R-:W-:Y:S01]  /*1c60*/  UIADD3 UR10, UR7, 0x2, URZ ;  /* 0x00000002070a7890 */ /* 0x000fe2000fffe03f */
[----:B------:R-:W-:Y:S01]  /*1c70*/  UMOV UR9, 0x40000040 ;  /* 0x4000004000097882 */ /* 0x000fe20000000000 */
[----:B------:R-:W-:Y:S01]  /*1c80*/  UMOV UR11, 0x40000040 ;  /* 0x40000040000b7882 */ /* 0x000fe20000000000 */
[----:B------:R-:W-:-:S02]  /*1c90*/  WARPGROUP.DEPBAR.LE gsb0, 0x0 ;  /* 0x00008000000079c5 */ /* 0x000fc40000010000 */
        /* <DEDUP_REMOVED lines=18> */
[----:B------:R-:W-:Y:S01]  /*1dc0*/  BPT.TRAP 0x1 ;  /* 0x000000040000795c */ /* 0x000fe20000300000 */
.L_x_27:
[----:B------:R-:W-:-:S13]  /*1dd0*/  ISETP.NE.AND P1, PT, R22, RZ, PT ;  /* 0x000000ff1600720c */ /* 0x000fda0003f25270 */
[----:B01----:R-:W-:-:S04]  /*1de0*/  @P1 IMAD R4, R3, 0x8, R6 ;  /* 0x0000000803041824 */ /* 0x003fc800078e0206 */
[----:B------:R-:W-:-:S05]  /*1df0*/  @P1 VIADD R4, R4, 0x38 ;  /* 0x0000003804041836 */ /* 0x000fca0000000000 */
[----:B------:R-:W-:-:S04]  /*1e00*/  @P1 PRMT R4, R19, 0x654, R4 ;  /* 0x0000065413041816 */ /* 0x000fc80000000004 */
[----:B------:R0:W-:Y:S01]  /*1e10*/  @P1 SYNCS.ARRIVE.TRANS64.RED.A1T0 RZ, [R4+URZ], RZ ;  /* 0x000000ff04ff19a7 */ /* 0x0001e2000810043f */
[----:B------:R-:W-:-:S13]  /*1e20*/  ISETP.GT.U32.AND P1, PT, R18, 0x1, PT ;  /* 0x000000011200780c */ /* 0x000fda0003f24070 */
[----:B0-----:R-:W-:Y:S05]  /*1e30*/  @P1 BRA `(.L_x_28) ;  /* 0x0000000000041947 */ /* 0x001fea0003800000 */
[----:B------:R-:W-:Y:S01]  /*1e40*/  BPT.TRAP 0x1 ;  /* 0x000000040000795c */ /* 0x000fe20000300000 */
.L_x_28:
[----:B------:R-:W-:Y:S01]  /*1e50*/  UIADD3 UR5, UR5, 0x1, URZ ;  /* 0x0000000105057890 */ /* 0x000fe2000fffe03f */
[C---:B------:R-:W-:Y:S01]  /*1e60*/  ISETP.GT.AND P2, PT, R0.reuse, 0x1, PT ;  /* 0x000000010000780c */ /* 0x040fe20003f44270 */
[----:B------:R-:W-:Y:S02]  /*1e70*/  VIADD R3, R3, 0x1 ;  /* 0x0000000103037836 */ /* 0x000fe40000000000 */
[----:B------:R-:W-:Y:S01]  /*1e80*/  UISETP.NE.AND UP0, UPT, UR5, 0x7, UPT ;  /* 0x000000070500788c */ /* 0x000fe2000bf05270 */
[----:B------:R-:W-:Y:S02]  /*1e90*/  VIADD R0, R0, 0xffffffff ;  /* 0xffffffff00007836 */ /* 0x000fe40000000000 */
[C---:B------:R-:W-:Y:S01]  /*1ea0*/  ISETP.NE.AND P1, PT, R3.reuse, 0x7, PT ;  /* 0x000000070300780c */ /* 0x040fe20003f25270 */
[----:B------:R-:W-:Y:S02]  /*1eb0*/  USEL UR6, URZ, 0x1, UP0 ;  /* 0x000000013f067887 */ /* 0x000fe40008000000 */
[----:B------:R-:W-:Y:S01]  /*1ec0*/  USEL UR5, UR5, URZ, UP0 ;  /* 0x0000003f05057287 */ /* 0x000fe20008000000 */
[----:B------:R-:W-:-:S03]  /*1ed0*/  SEL R3, R3, RZ, P1 ;  /* 0x000000ff03037207 */ /* 0x000fc60000800000 */
[----:B------:R-:W-:Y:S01]  /*1ee0*/  LOP3.LUT R7, R7, UR6, RZ, 0x3c, !PT ;  /* 0x0000000607077c12 */ /* 0x000fe2000f8e3cff */
[----:B------:R-:W-:Y:S07]  /*1ef0*/  @P2 BRA `(.L_x_29) ;  /* 0xfffffff800f82947 */ /* 0x000fee000383ffff */
.L_x_22:
[----:B01----:R-:W0:Y:S02]  /*1f00*/  LDC R0, c[0x0][0x28c] ;  /* 0x0000a300ff007b82 */ /* 0x003e240000000800 */
[----:B0-----:R-:W-:-:S13]  /*1f10*/  ISETP.GE.AND P1, PT, R0, 0x1, PT ;  /* 0x000000010000780c */ /* 0x001fda0003f26270 */
[----:B------:R-:W-:Y:S05]  /*1f20*/  @!P1 BRA `(.L_x_30) ;  /* 0x0000000000509947 */ /* 0x000fea0003800000 */
[----:B------:R-:W-:Y:S05]  /*1f30*/  @!P0 BRA `(.L_x_31) ;  /* 0x0000000000048947 */ /* 0x000fea0003800000 */
[----:B------:R-:W-:Y:S01]  /*1f40*/  BPT.TRAP 0x1 ;  /* 0x000000040000795c */ /* 0x000fe20000300000 */
.L_x_31:
[----:B------:R-:W-:Y:S01]  /*1f50*/  ISETP.NE.AND P0, PT, R22, RZ, PT ;  /* 0x000000ff1600720c */ /* 0x000fe20003f05270 */
[----:B------:R-:W-:Y:S01]  /*1f60*/  BSSY B0, `(.L_x_32) ;  /* 0x000000e000007945 */ /* 0x000fe20003800000 */
[----:B------:R-:W-:-:S11]  /*1f70*/  ISETP.GT.U32.AND P1, PT, R18, 0x1, PT ;  /* 0x000000011200780c */ /* 0x000fd60003f24070 */
[----:B------:R-:W-:Y:S05]  /*1f80*/  @!P0 BRA `(.L_x_33) ;  /* 0x00000000002c8947 */ /* 0x000fea0003800000 */
[----:B------:R-:W-:-:S04]  /*1f90*/  UIADD3 UR6, UR44, UR41, URZ ;  /* 0x000000292c067290 */ /* 0x000fc8000fffe03f */
[----:B------:R-:W-:-:S04]  /*1fa0*/  UIMAD.WIDE.U32 UR4, UR6, 0x24924925, URZ ;  /* 0x24924925060478a5 */ /* 0x000fc8000f8e003f */
[----:B------:R-:W-:-:S04]  /*1fb0*/  UIADD3 UR4, UR6, -UR5, URZ ;  /* 0x8000000506047290 */ /* 0x000fc8000fffe03f */
[----:B------:R-:W-:-:S04]  /*1fc0*/  ULEA.HI UR4, UR4, UR5, URZ, 0x1f ;  /* 0x0000000504047291 */ /* 0x000fc8000f8ff83f */
[----:B------:R-:W-:-:S04]  /*1fd0*/  USHF.R.U32.HI UR4, URZ, 0x2, UR4 ;  /* 0x000000023f047899 */ /* 0x000fc80008011604 */
[----:B------:R-:W-:-:S06]  /*1fe0*/  UIMAD UR4, UR4, -0x7, UR6 ;  /* 0xfffffff9040478a4 */ /* 0x000fcc000f8e0206 */
[----:B------:R-:W-:-:S04]  /*1ff0*/  IMAD.U32 R3, RZ, RZ, UR4 ;  /* 0x00000004ff037e24 */ /* 0x000fc8000f8e00ff */
[----:B------:R-:W-:-:S04]  /*2000*/  IMAD R0, R3, 0x8, R6 ;  /* 0x0000000803007824 */ /* 0x000fc800078e0206 */
[----:B------:R-:W-:-:S05]  /*2010*/  VIADD R0, R0, 0x38 ;  /* 0x0000003800007836 */ /* 0x000fca0000000000 */
[----:B------:R-:W-:-:S04]  /*2020*/  PRMT R0, R19, 0x654, R0 ;  /* 0x0000065413007816 */ /* 0x000fc80000000000 */
[----:B------:R0:W-:Y:S03]  /*2030*/  SYNCS.ARRIVE.TRANS64.RED.A1T0 RZ, [R0+URZ], RZ ;  /* 0x000000ff00ff79a7 */ /* 0x0001e6000810043f */
.L_x_33:
[----:B------:R-:W-:Y:S05]  /*2040*/  BSYNC B0 ;  /* 0x0000000000007941 */ /* 0x000fea0003800000 */
.L_x_32:
[----:B------:R-:W-:Y:S05]  /*2050*/  @P1 BRA `(.L_x_30) ;  /* 0x0000000000041947 */ /* 0x000fea0003800000 */
[----:B------:R-:W-:Y:S01]  /*2060*/  BPT.TRAP 0x1 ;  /* 0x000000040000795c */ /* 0x000fe20000300000 */
.L_x_30:
[----:B------:R-:W-:Y:S01]  /*2070*/  UISETP.GE.U32.AND UP1, UPT, UR43, 0x7, UPT ;  /* 0x000000072b00788c */ /* 0x000fe2000bf26070 */
[----:B------:R-:W-:Y:S01]  /*2080*/  IMAD.SHL.U32 R100, R100, 0x80, RZ ;  /* 0x0000008064647824 */ /* 0x000fe200078e00ff */
[----:B------:R-:W-:Y:S01]  /*2090*/  UIADD3 UR41, UR43, UR41, URZ ;  /* 0x000000292b297290 */ /* 0x000fe2000fffe03f */
[----:B------:R-:W-:Y:S01]  /*20a0*/  SHF.R.S32.HI R11, RZ, 0x1f, R101 ;  /* 0x0000001fff0b7819 */ /* 0x000fe20000011465 */
[----:B------:R-:W-:Y:S01]  /*20b0*/  ULDC UR10, c[0x0][0x288] ;  /* 0x0000a200000a7ab9 */ /* 0x000fe20000000800 */
[----:B------:R-:W-:Y:S01]  /*20c0*/  IMAD.SHL.U32 R6, R103, 0x80, RZ ;  /* 0x0000008067067824 */ /* 0x000fe200078e00ff */
[C---:B------:R-:W-:Y:S01]  /*20d0*/  LOP3.LUT R8, R100.reuse, 0x6, R95, 0xf8, !PT ;  /* 0x0000000664087812 */ /* 0x040fe200078ef85f */
[----:B------:R-:W-:Y:S01]  /*20e0*/  UISETP.GT.U32.AND UP0, UPT, UR41, 0x6, UPT ;  /* 0x000000062900788c */ /* 0x000fe2000bf04070 */
[----:B------:R-:W-:Y:S01]  /*20f0*/  ISETP.GE.AND P0, PT, R100, UR10, PT ;  /* 0x0000000a64007c0c */ /* 0x000fe2000bf06270 */
[----:B------:R-:W-:Y:S01]  /*2100*/  ULDC.64 UR6, c[0x0][0x5d0] ;  /* 0x0001740000067ab9 */ /* 0x000fe20000000a00 */
[----:B------:R-:W-:Y:S01]  /*2110*/  ULDC UR11, c[0x0][0x284] ;  /* 0x0000a100000b7ab9 */ /* 0x000fe20000000800 */
[----:B------:R-:W-:Y:S01]  /*2120*/  @UP1 UIMAD.WIDE.U32 UR4, UR41, 0x24924925, URZ ;  /* 0x24924925290418a5 */ /* 0x000fe2000f8e003f */
[----:B------:R-:W-:Y:S01]  /*2130*/  SHF.R.S32.HI R9, RZ, 0x1f, R8 ;  /* 0x0000001fff097819 */ /* 0x000fe20000011408 */
[----:B0-----:R-:W-:Y:S01]  /*2140*/  IMAD R0, R11, UR6, RZ ;  /* 0x000000060b007c24 */ /* 0x001fe2000f8e02ff */
[----:B------:R-:W-:Y:S01]  /*2150*/  UISETP.LT.U32.AND UP0, UPT, UR43, 0x7, UP0 ;  /* 0x000000072b00788c */ /* 0x000fe20008701070 */
[----:B------:R-:W-:Y:S01]  /*2160*/  ISETP.GE.OR P0, PT, R6, UR11, P0 ;  /* 0x0000000b06007c0c */ /* 0x000fe20008706670 */
[----:B------:R-:W-:Y:S01]  /*2170*/  @UP1 UIADD3 UR4, UR41, -UR5, URZ ;  /* 0x8000000529041290 */ /* 0x000fe2000fffe03f */
[C---:B------:R-:W-:Y:S01]  /*2180*/  IMAD R3, R101.reuse, UR7, R0 ;  /* 0x0000000765037c24 */ /* 0x040fe2000f8e0200 */
[----:B------:R-:W-:Y:S01]  /*2190*/  ULDC.64 UR8, c[0x0][0x5c8] ;  /* 0x0001720000087ab9 */ /* 0x000fe20000000a00 */
[----:B------:R-:W-:Y:S01]  /*21a0*/  IMAD.WIDE.U32 R4, R101, UR6, R8 ;  /* 0x0000000665047c25 */ /* 0x000fe2000f8e0008 */
[----:B------:R-:W-:-:S02]  /*21b0*/  USEL UR6, URZ, 0x1, !UP0 ;  /* 0x000000013f067887 */ /* 0x000fc4000c000000 */
[----:B------:R-:W-:Y:S01]  /*21c0*/  @UP1 ULEA.HI UR4, UR4, UR5, URZ, 0x1f ;  /* 0x0000000504041291 */ /* 0x000fe2000f8ff83f */
[----:B------:R-:W-:Y:S01]  /*21d0*/  IMAD.WIDE R104, R103, 0x80, R88 ;  /* 0x0000008067687825 */ /* 0x000fe200078e0258 */
[----:B------:R-:W-:Y:S02]  /*21e0*/  ULOP3.LUT UR40, UR40, UR6, URZ, 0x3c, !UPT ;  /* 0x0000000628287292 */ /* 0x000fe4000f8e3c3f */
[----:B------:R-:W-:Y:S01]  /*21f0*/  @UP1 USHF.R.U32.HI UR4, URZ, 0x2, UR4 ;  /* 0x000000023f041899 */ /* 0x000fe20008011604 */
[----:B------:R-:W-:Y:S02]  /*2200*/  IMAD.IADD R5, R5, 0x1, R3 ;  /* 0x0000000105057824 */ /* 0x000fe400078e0203 */
[----:B------:R-:W-:Y:S01]  /*2210*/  IMAD R3, R105, UR8, RZ ;  /* 0x0000000869037c24 */ /* 0x000fe2000f8e02ff */
[----:B------:R-:W-:Y:S01]  /*2220*/  @UP1 ULOP3.LUT UR40, UR40, 0x1, UR4, 0x78, !UPT ;  /* 0x0000000128281892 */ /* 0x000fe2000f8e7804 */
[----:B------:R-:W-:-:S04]  /*2230*/  IMAD.WIDE.U32 R106, R104, UR8, R4 ;  /* 0x00000008686a7c25 */ /* 0x000fc8000f8e0004 */
[----:B------:R-:W-:Y:S02]  /*2240*/  IMAD R7, R104, UR9, R3 ;  /* 0x0000000968077c24 */ /* 0x000fe4000f8e0203 */
[----:B------:R-:W-:Y:S01]  /*2250*/  IMAD.MOV.U32 R0, RZ, RZ, -0x1 ;  /* 0xffffffffff007424 */ /* 0x000fe200078e00ff */
[----:B------:R-:W-:Y:S06]  /*2260*/  @P0 BRA `(.L_x_34) ;  /* 0x0000003400040947 */ /* 0x000fec0003800000 */
[----:B-----5:R-:W-:Y:S01]  /*2270*/  FSETP.NEU.AND P0, PT, R90, RZ, PT ;  /* 0x000000ff5a00720b */ /* 0x020fe20003f0d000 */
[----:B------:R-:W-:Y:S01]  /*2280*/  IMAD.IADD R4, R94, 0x1, -R100 ;  /* 0x000000015e047824 */ /* 0x000fe200078e0a64 */
[----:B------:R-:W-:Y:S01]  /*2290*/  BSSY B0, `(.L_x_34) ;  /* 0x000033e000007945 */ /* 0x000fe20003800000 */
[----:B------:R-:W-:Y:S02]  /*22a0*/  IMAD.IADD R3, R99, 0x1, -R6 ;  /* 0x0000000163037824 */ /* 0x000fe400078e0a06 */
[----:B------:R-:W-:Y:S01]  /*22b0*/  IMAD.IADD R115, R107, 0x1, R7 ;  /* 0x000000016b737824 */ /* 0x000fe200078e0207 */
[----:B------:R-:W-:-:S04]  /*22c0*/  ISETP.GT.AND P3, PT, R4, RZ, PT ;  /* 0x000000ff0400720c */ /* 0x000fc80003f64270 */
[----:B------:R-:W-:-:S03]  /*22d0*/  ISETP.GT.AND P1, PT, R3, RZ, P3 ;  /* 0x000000ff0300720c */ /* 0x000fc60001f24270 */
[----:B------:R-:W-:Y:S10]  /*22e0*/  @!P0 BRA `(.L_x_35) ;  /* 0x0000002400208947 */ /* 0x000ff40003800000 */
[----:B------:R-:W0:Y:S01]  /*22f0*/  LDC.64 R108, c[0x0][0x5b8] ;  /* 0x00016e00ff6c7b82 */ /* 0x000e220000000a00 */
[----:B------:R-:W-:-:S07]  /*2300*/  ULDC.64 UR4, c[0x0][0x5c0] ;  /* 0x0001700000047ab9 */ /* 0x000fce0000000a00 */
[----:B------:R-:W1:Y:S08]  /*2310*/  LDC.64 R110, c[0x0][0x5b0] ;  /* 0x00016c00ff6e7b82 */ /* 0x000e700000000a00 */
[----:B------:R-:W2:Y:S01]  /*2320*/  LDC.64 R112, c[0x0][0x5a8] ;  /* 0x00016a00ff707b82 */ /* 0x000ea20000000a00 */
[-C--:B0-----:R-:W-:Y:S02]  /*2330*/  IMAD R6, R11, R108.reuse, RZ ;  /* 0x0000006c0b067224 */ /* 0x081fe400078e02ff */
[----:B------:R-:W-:-:S04]  /*2340*/  IMAD.WIDE.U32 R12, R101, R108, R8 ;  /* 0x0000006c650c7225 */ /* 0x000fc800078e0008 */
[----:B------:R-:W-:Y:S02]  /*2350*/  IMAD R103, R101, R109, R6 ;  /* 0x0000006d65677224 */ /* 0x000fe400078e0206 */
[-C--:B-1----:R-:W-:Y:S02]  /*2360*/  IMAD R5, R105, R110.reuse, RZ ;  /* 0x0000006e69057224 */ /* 0x082fe400078e02ff */
[----:B------:R-:W-:Y:S02]  /*2370*/  IMAD.IADD R13, R13, 0x1, R103 ;  /* 0x000000010d0d7824 */ /* 0x000fe400078e0267 */
[C---:B------:R-:W-:Y:S02]  /*2380*/  IMAD R107, R104.reuse, R111, R5 ;  /* 0x0000006f686b7224 */ /* 0x040fe400078e0205 */
[----:B------:R-:W-:-:S04]  /*2390*/  IMAD.WIDE.U32 R6, R104, R110, R12 ;  /* 0x0000006e68067225 */ /* 0x000fc800078e000c */
[----:B------:R-:W-:Y:S01]  /*23a0*/  IMAD.IADD R5, R7, 0x1, R107 ;  /* 0x0000000107057824 */ /* 0x000fe200078e026b */
[----:B--2---:R-:W-:-:S04]  /*23b0*/  LEA R14, P0, R6, R112, 0x2 ;  /* 0x00000070060e7211 */ /* 0x004fc800078010ff */
[----:B------:R-:W-:-:S05]  /*23c0*/  LEA.HI.X R15, R6, R113, R5, 0x2, P0 ;  /* 0x00000071060f7211 */ /* 0x000fca00000f1405 */
[----:B------:R0:W2:Y:S01]  /*23d0*/  @P1 LDG.E.LTC128B R5, desc[UR38][R14.64] ;  /* 0x000000260e051981 */ /* 0x0000a2000c1e1920 */
[----:B------:R-:W-:Y:S01]  /*23e0*/  IMAD.WIDE.U32 R6, R104, R110, R8 ;  /* 0x0000006e68067225 */ /* 0x000fe200078e0008 */
[C---:B------:R-:W-:Y:S01]  /*23f0*/  SHF.L.U64.HI R11, R110.reuse, 0x3, R111 ;  /* 0x000000036e0b7819 */ /* 0x040fe2000001026f */
[----:B------:R-:W-:Y:S01]  /*2400*/  BSSY B1, `(.L_x_36) ;  /* 0x0000016000017945 */ /* 0x000fe20003800000 */
[----:B------:R-:W-:Y:S01]  /*2410*/  ISETP.GT.AND P3, PT, R3, 0x8, P3 ;  /* 0x000000080300780c */ /* 0x000fe20001f64270 */
[----:B------:R-:W-:Y:S02]  /*2420*/  IMAD.IADD R7, R107, 0x1, R7 ;  /* 0x000000016b077824 */ /* 0x000fe400078e0207 */
[----:B------:R-:W-:Y:S02]  /*2430*/  IMAD.SHL.U32 R10, R110, 0x8, RZ ;  /* 0x000000086e0a7824 */ /* 0x000fe400078e00ff */
[----:B------:R-:W-:-:S04]  /*2440*/  IMAD.WIDE.U32 R20, R101, R108, R6 ;  /* 0x0000006c65147225 */ /* 0x000fc800078e0006 */
[----:B------:R-:W-:Y:S01]  /*2450*/  IMAD.WIDE.U32 R104, R104, R110, R10 ;  /* 0x0000006e68687225 */ /* 0x000fe200078e000a */
[----:B------:R-:W-:Y:S02]  /*2460*/  LEA R10, P0, R106, UR4, 0x2 ;  /* 0x000000046a0a7c11 */ /* 0x000fe4000f8010ff */
[----:B------:R-:W-:Y:S01]  /*2470*/  LEA R6, P4, R20, R112, 0x2 ;  /* 0x0000007014067211 */ /* 0x000fe200078810ff */
[----:B0-----:R-:W-:Y:S01]  /*2480*/  IMAD.IADD R14, R103, 0x1, R21 ;  /* 0x00000001670e7824 */ /* 0x001fe200078e0215 */
[----:B------:R-:W-:Y:S01]  /*2490*/  LEA.HI.X R11, R106, UR5, R115, 0x2, P0 ;  /* 0x000000056a0b7c11 */ /* 0x000fe200080f1473 */
[----:B------:R-:W-:Y:S01]  /*24a0*/  IMAD.IADD R107, R107, 0x1, R105 ;  /* 0x000000016b6b7824 */ /* 0x000fe200078e0269 */
[----:B------:R-:W-:Y:S02]  /*24b0*/  ISETP.GT.AND P0, PT, R4, 0x1, PT ;  /* 0x000000010400780c */ /* 0x000fe40003f04270 */
[----:B------:R-:W-:Y:S01]  /*24c0*/  IADD3 R15, P2, R12, R104, RZ ;  /* 0x000000680c0f7210 */ /* 0x000fe20007f5e0ff */
[----:B--2---:R-:W-:-:S04]  /*24d0*/  FMUL R7, R5, R90 ;  /* 0x0000005a05077220 */ /* 0x004fc80000400000 */
[----:B------:R-:W-:Y:S01]  /*24e0*/  FFMA R21, R24, R23, R7 ;  /* 0x0000001718157223 */ /* 0x000fe20000000007 */
[----:B------:R-:W-:Y:S01]  /*24f0*/  LEA.HI.X R7, R20, R113, R14, 0x2, P4 ;  /* 0x0000007114077211 */ /* 0x000fe200020f140e */
[----:B------:R-:W-:Y:S01]  /*2500*/  IMAD.X R20, R107, 0x1, R13, P2 ;  /* 0x000000016b147824 */ /* 0x000fe200010e060d */
[----:B------:R-:W-:Y:S02]  /*2510*/  ISETP.GT.AND P4, PT, R3, RZ, P0 ;  /* 0x000000ff0300720c */ /* 0x000fe40000784270 */
[----:B------:R0:W-:Y:S01]  /*2520*/  @P1 STG.E desc[UR38][R10.64], R21 ;  /* 0x000000150a001986 */ /* 0x0001e2000c101926 */
[----:B------:R-:W-:-:S10]  /*2530*/  LEA R14, P1, R15, R112, 0x2 ;  /* 0x000000700f0e7211 */ /* 0x000fd400078210ff */
[----:B------:R-:W-:Y:S05]  /*2540*/  @!P4 BRA `(.L_x_37) ;  /* 0x000000000004c947 */ /* 0x000fea0003800000 */
[----:B------:R1:W5:Y:S02]  /*2550*/  LDG.E.LTC128B R5, desc[UR38][R6.64+0x4] ;  /* 0x0000042606057981 */ /* 0x000364000c1e1920 */
.L_x_37:
[----:B------:R-:W-:Y:S05]  /*2560*/  BSYNC B1 ;  /* 0x0000000000017941 */ /* 0x000fea0003800000 */
.L_x_36:
[----:B-----5:R-:W-:Y:S01]  /*2570*/  FMUL R12, R5, R90 ;  /* 0x0000005a050c7220 */ /* 0x020fe20000400000 */
[----:B------:R-:W-:-:S03]  /*2580*/  LEA.HI.X R15, R15, R113, R20, 0x2, P1 ;  /* 0x000000710f0f7211 */ /* 0x000fc600008f1414 */
[----:B------:R-:W-:Y:S01]  /*2590*/  FFMA R105, R25, R23, R12 ;  /* 0x0000001719697223 */ /* 0x000fe2000000000c */
[----:B------:R-:W-:-:S04]  /*25a0*/  IMAD.MOV.U32 R25, RZ, RZ, R5 ;  /* 0x000000ffff197224 */ /* 0x000fc800078e0005 */
[----:B------:R2:W-:Y:S04]  /*25b0*/  @P4 STG.E desc[UR38][R10.64+0x4], R105 ;  /* 0x000004690a004986 */ /* 0x0005e8000c101926 */
[----:B------:R-:W3:Y:S01]  /*25c0*/  @P3 LDG.E.LTC128B R25, desc[UR38][R14.64] ;  /* 0x000000260e193981 */ /* 0x000ee2000c1e1920 */
[C---:B------:R-:W-:Y:S01]  /*25d0*/  SHF.L.U64.HI R13, R91.reuse, 0x2, R92 ;  /* 0x000000025b0d7819 */ /* 0x040fe2000001025c */
[----:B------:R-:W-:Y:S01]  /*25e0*/  BSSY B1, `(.L_x_38) ;  /* 0x0000010000017945 */ /* 0x000fe20003800000 */
[----:B------:R-:W-:Y:S02]  /*25f0*/  LEA R12, P2, R91, R10, 0x2 ;  /* 0x0000000a5b0c7211 */ /* 0x000fe400078410ff */
[----:B------:R-:W-:Y:S02]  /*2600*/  IADD3 R20, P1, R8, R104, RZ ;  /* 0x0000006808147210 */ /* 0x000fe40007f3e0ff */
[----:B------:R-:W-:Y:S01]  /*2610*/  ISETP.GT.AND P0, PT, R3, 0x8, P0 ;  /* 0x000000080300780c */ /* 0x000fe20000704270 */
[----:B------:R-:W-:-:S02]  /*2620*/  IMAD.X R13, R13, 0x1, R11, P2 ;  /* 0x000000010d0d7824 */ /* 0x000fc400010e060b */
[----:B0-----:R-:W-:Y:S01]  /*2630*/  IMAD.X R21, R9, 0x1, R107, P1 ;  /* 0x0000000109157824 */ /* 0x001fe200008e066b */
[----:B------:R-:W-:Y:S01]  /*2640*/  ISETP.GT.AND P1, PT, R4, 0x8, PT ;  /* 0x000000080400780c */ /* 0x000fe20003f24270 */
[----:B------:R-:W-:-:S04]  /*2650*/  IMAD.WIDE.U32 R20, R101, R108, R20 ;  /* 0x0000006c65147225 */ /* 0x000fc800078e0014 */
[----:B------:R-:W-:Y:S01]  /*2660*/  IMAD.IADD R9, R103, 0x1, R21 ;  /* 0x0000000167097824 */ /* 0x000fe200078e0215 */
[----:B------:R-:W-:-:S04]  /*2670*/  LEA R8, P4, R20, R112, 0x2 ;  /* 0x0000007014087211 */ /* 0x000fc800078810ff */
[----:B------:R-:W-:Y:S01]  /*2680*/  LEA.HI.X R9, R20, R113, R9, 0x2, P4 ;  /* 0x0000007114097211 */ /* 0x000fe200020f1409 */
[----:B---3--:R-:W-:-:S04]  /*2690*/  FMUL R5, R25, R90 ;  /* 0x0000005a19057220 */ /* 0x008fc80000400000 */
[----:B------:R-:W-:-:S05]  /*26a0*/  FFMA R5, R26, R23, R5 ;  /* 0x000000171a057223 */ /* 0x000fca0000000005 */
[----:B------:R2:W-:Y:S01]  /*26b0*/  @P3 STG.E desc[UR38][R12.64], R5 ;  /* 0x000000050c003986 */ /* 0x0005e2000c101926 */
[----:B------:R-:W-:Y:S05]  /*26c0*/  @!P0 BRA `(.L_x_39) ;  /* 0x0000000000048947 */ /* 0x000fea0003800000 */
[----:B------:R0:W5:Y:S02]  /*26d0*/  LDG.E.LTC128B R25, desc[UR38][R8.64+0x4] ;  /* 0x0000042608197981 */ /* 0x000164000c1e1920 */
.L_x_39:
[----:B------:R-:W-:Y:S05]  /*26e0*/  BSYNC B1 ;  /* 0x0000000000017941 */ /* 0x000fea0003800000 */
.L_x_38:
[----:B-----5:R-:W-:Y:S01]  /*26f0*/  FMUL R14, R25, R90 ;  /* 0x0000005a190e7220 */ /* 0x020fe20000400000 */
[----:B------:R-:W-:Y:S01]  /*2700*/  ISETP.GT.AND P3, PT, R3, RZ, P1 ;  /* 0x000000ff0300720c */ /* 0x000fe20000f64270 */
[----:B------:R-:W-:Y:S01]  /*2710*/  BSSY B1, `(.L_x_40) ;  /* 0x0000006000017945 */ /* 0x000fe20003800000 */
[----:B------:R-:W-:Y:S01]  /*2720*/  ISETP.GT.AND P2, PT, R4, 0x9, PT ;  /* 0x000000090400780c */ /* 0x000fe20003f44270 */
[----:B------:R-:W-:-:S05]  /*2730*/  FFMA R27, R27, R23, R14 ;  /* 0x000000171b1b7223 */ /* 0x000fca000000000e */
[----:B------:R3:W-:Y:S05]  /*2740*/  @P0 STG.E desc[UR38][R12.64+0x4], R27 ;  /* 0x0000041b0c000986 */ /* 0x0007ea000c101926 */
[----:B------:R-:W-:Y:S05]  /*2750*/  @!P3 BRA `(.L_x_41) ;  /* 0x000000000004b947 */ /* 0x000fea0003800000 */
[----:B------:R4:W5:Y:S02]  /*2760*/  LDG.E.LTC128B R25, desc[UR38][R6.64+0x20] ;  /* 0x0000202606197981 */ /* 0x000964000c1e1920 */
.L_x_41:
[----:B------:R-:W-:Y:S05]  /*2770*/  BSYNC B1 ;  /* 0x0000000000017941 */ /* 0x000fea0003800000 */
.L_x_40:
[----:B--2--5:R-:W-:Y:S01]  /*2780*/  FMUL R5, R25, R90 ;  /* 0x0000005a19057220 */ /* 0x024fe20000400000 */
[----:B------:R-:W-:Y:S01]  /*2790*/  ISETP.GT.AND P0, PT, R3, RZ, P2 ;  /* 0x000000ff0300720c */ /* 0x000fe20001704270 */
[----:B------:R-:W-:Y:S02]  /*27a0*/  BSSY B1, `(.L_x_42) ;  /* 0x0000005000017945 */ /* 0x000fe40003800000 */
[----:B------:R-:W-:-:S05]  /*27b0*/  FFMA R5, R28, R23, R5 ;  /* 0x000000171c057223 */ /* 0x000fca0000000005 */
[----:B------:R2:W-:Y:S05]  /*27c0*/  @P3 STG.E desc[UR38][R10.64+0x20], R5 ;  /* 0x000020050a003986 */ /* 0x0005ea000c101926 */
[----:B------:R-:W-:Y:S05]  /*27d0*/  @!P0 BRA `(.L_x_43) ;  /* 0x0000000000048947 */ /* 0x000fea0003800000 */
[----:B------:R0:W5:Y:S02]  /*27e0*/  LDG.E.LTC128B R25, desc[UR38][R6.64+0x24] ;  /* 0x0000242606197981 */ /* 0x000164000c1e1920 */
.L_x_43:
[----:B------:R-:W-:Y:S05]  /*27f0*/  BSYNC B1 ;  /* 0x0000000000017941 */ /* 0x000fea0003800000 */
.L_x_42:
[----:B-----5:R-:W-:Y:S01]  /*2800*/  FMUL R14, R25, R90 ;  /* 0x0000005a190e7220 */ /* 0x020fe20000400000 */
[----:B------:R-:W-:Y:S01]  /*2810*/  ISETP.GT.AND P1, PT, R3, 0x8, P1 ;  /* 0x000000080300780c */ /* 0x000fe20000f24270 */
[----:B------:R-:W-:Y:S02]  /*2820*/  BSSY B1, `(.L_x_44) ;  /* 0x0000005000017945 */ /* 0x000fe40003800000 */
[----:B------:R-:W-:-:S05]  /*2830*/  FFMA R29, R29, R23, R14 ;  /* 0x000000171d1d7223 */ /* 0x000fca000000000e */
[----:B------:R0:W-:Y:S05]  /*2840*/  @P0 STG.E desc[UR38][R10.64+0x24], R29 ;  /* 0x0000241d0a000986 */ /* 0x0001ea000c101926 */
[----:B------:R-:W-:Y:S05]  /*2850*/  @!P1 BRA `(.L_x_45) ;  /* 0x0000000000049947 */ /* 0x000fea0003800000 */
[----:B------:R0:W5:Y:S02]  /*2860*/  LDG.E.LTC128B R25, desc[UR38][R8.64+0x20] ;  /* 0x0000202608197981 */ /* 0x000164000c1e1920 */
.L_x_45:
[----:B------:R-:W-:Y:S05]  /*2870*/  BSYNC B1 ;  /* 0x0000000000017941 */ /* 0x000fea0003800000 */
.L_x_44:
[----:B--2--5:R-:W-:Y:S01]  /*2880*/  FMUL R5, R25, R90 ;  /* 0x0000005a19057220 */ /* 0x024fe20000400000 */
[----:B------:R-:W-:Y:S01]  /*2890*/  ISETP.GT.AND P2, PT, R3, 0x8, P2 ;  /* 0x000000080300780c */ /* 0x000fe20001744270 */
[----:B------:R-:W-:Y:S01]  /*28a0*/  BSSY B1, `(.L_x_46) ;  /* 0x0000006000017945 */ /* 0x000fe20003800000 */
[----:B------:R-:W-:Y:S01]  /*28b0*/  ISETP.GT.AND P0, PT, R4, 0x10, PT ;  /* 0x000000100400780c */ /* 0x000fe20003f04270 */
[----:B------:R-:W-:-:S05]  /*28c0*/  FFMA R5, R30, R23, R5 ;  /* 0x000000171e057223 */ /* 0x000fca0000000005 */
[----:B------:R2:W-:Y:S05]  /*28d0*/  @P1 STG.E desc[UR38][R12.64+0x20], R5 ;  /* 0x000020050c001986 */ /* 0x0005ea000c101926 */
[----:B------:R-:W-:Y:S05]  /*28e0*/  @!P2 BRA `(.L_x_47) ;  /* 0x000000000004a947 */ /* 0x000fea0003800000 */
[----:B------:R0:W5:Y:S02]  /*28f0*/  LDG.E.LTC128B R25, desc[UR38][R8.64+0x24] ;  /* 0x0000242608197981 */ /* 0x000164000c1e1920 */
.L_x_47:
[----:B------:R-:W-:Y:S05]  /*2900*/  BSYNC B1 ;  /* 0x0000000000017941 */ /* 0x000fea0003800000 */
.L_x_46:
        /* <DEDUP_REMOVED lines=8> */
.L_x_49:
[----:B------:R-:W-:Y:S05]  /*2990*/  BSYNC B1 ;  /* 0x0000000000017941 */ /* 0x000fea0003800000 */
.L_x_48:
[----:B--2--5:R-:W-:Y:S01]  /*29a0*/  FMUL R5, R25, R90 ;  /* 0x0000005a19057220 */ /* 0x024fe20000400000 */
[----:B------:R-:W-:Y:S01]  /*29b0*/  ISETP.GT.AND P2, PT, R3, RZ, P1 ;  /* 0x000000ff0300720c */ /* 0x000fe20000f44270 */
[----:B------:R-:W-:Y:S02]  /*29c0*/  BSSY B1, `(.L_x_50) ;  /* 0x0000005000017945 */ /* 0x000fe40003800000 */
[----:B------:R-:W-:-:S05]  /*29d0*/  FFMA R5, R32, R23, R5 ;  /* 0x0000001720057223 */ /* 0x000fca0000000005 */
[----:B------:R2:W-:Y:S05]  /*29e0*/  @P3 STG.E desc[UR38][R10.64+0x40], R5 ;  /* 0x000040050a003986 */ /* 0x0005ea000c101926 */
[----:B------:R-:W-:Y:S05]  /*29f0*/  @!P2 BRA `(.L_x_51) ;  /* 0x000000000004a947 */ /* 0x000fea0003800000 */
[----:B------:R0:W5:Y:S02]  /*2a00*/  LDG.E.LTC128B R25, desc[UR38][R6.64+0x44] ;  /* 0x0000442606197981 */ /* 0x000164000c1e1920 */
.L_x_51:
[----:B------:R-:W-:Y:S05]  /*2a10*/  BSYNC B1 ;  /* 0x0000000000017941 */ /* 0x000fea0003800000 */
.L_x_50:
[----:B-----5:R-:W-:Y:S01]  /*2a20*/  FMUL R14, R25, R90 ;  /* 0x0000005a190e7220 */ /* 0x020fe20000400000 */
[----:B------:R-:W-:Y:S01]  /*2a30*/  ISETP.GT.AND P0, PT, R3, 0x8, P0 ;  /* 0x000000080300780c */ /* 0x000fe20000704270 */
[----:B------:R-:W-:Y:S02]  /*2a40*/  BSSY B1, `(.L_x_52) ;  /* 0x0000005000017945 */ /* 0x000fe40003800000 */
[----:B------:R-:W-:-:S05]  /*2a50*/  FFMA R33, R33, R23, R14 ;  /* 0x0000001721217223 */ /* 0x000fca000000000e */
[----:B------:R0:W-:Y:S05]  /*2a60*/  @P2 STG.E desc[UR38][R10.64+0x44], R33 ;  /* 0x000044210a002986 */ /* 0x0001ea000c101926 */
[----:B------:R-:W-:Y:S05]  /*2a70*/  @!P0 BRA `(.L_x_53) ;  /* 0x0000000000048947 */ /* 0x000fea0003800000 */
[----:B------:R0:W5:Y:S02]  /*2a80*/  LDG.E.LTC128B R25, desc[UR38][R8.64+0x40] ;  /* 0x0000402608197981 */ /* 0x000164000c1e1920 */
.L_x_53:
[----:B------:R-:W-:Y:S05]  /*2a90*/  BSYNC B1 ;  /* 0x0000000000017941 */ /* 0x000fea0003800000 */
.L_x_52:
        /* <DEDUP_REMOVED lines=8> */
.L_x_55:
[----:B------:R-:W-:Y:S05]  /*2b20*/  BSYNC B1 ;  /* 0x0000000000017941 */ /* 0x000fea0003800000 */
.L_x_54:
        /* <DEDUP_REMOVED lines=8> */
.L_x_57:
[----:B------:R-:W-:Y:S05]  /*2bb0*/  BSYNC B1 ;  /* 0x0000000000017941 */ /* 0x000fea0003800000 */
.L_x_56:
[----:B--2--5:R-:W-:Y:S01]  /*2bc0*/  FMUL R5, R25, R90 ;  /* 0x0000005a19057220 */ /* 0x024fe20000400000 */
[----:B------:R-:W-:Y:S01]  /*2bd0*/  ISETP.GT.AND P1, PT, R3, RZ, P0 ;  /* 0x000000ff0300720c */ /* 0x000fe20000724270 */
[----:B------:R-:W-:Y:S02]  /*2be0*/  BSSY B1, `(.L_x_58) ;  /* 0x0000005000017945 */ /* 0x000fe40003800000 */
[----:B------:R-:W-:-:S05]  /*2bf0*/  FFMA R5, R36, R23, R5 ;  /* 0x0000001724057223 */ /* 0x000fca0000000005 */
[----:B------:R2:W-:Y:S05]  /*2c00*/  @P3 STG.E desc[UR38][R10.64+0x60], R5 ;  /* 0x000060050a003986 */ /* 0x0005ea000c101926 */
[----:B------:R-:W-:Y:S05]  /*2c10*/  @!P1 BRA `(.L_x_59) ;  /* 0x0000000000049947 */ /* 0x000fea0003800000 */
[----:B------:R0:W5:Y:S02]  /*2c20*/  LDG.E.LTC128B R25, desc[UR38][R6.64+0x64] ;  /* 0x0000642606197981 */ /* 0x000164000c1e1920 */
.L_x_59:
[----:B------:R-:W-:Y:S05]  /*2c30*/  BSYNC B1 ;  /* 0x0000000000017941 */ /* 0x000fea0003800000 */
.L_x_58:
[----:B-----5:R-:W-:Y:S01]  /*2c40*/  FMUL R14, R25, R90 ;  /* 0x0000005a190e7220 */ /* 0x020fe20000400000 */
[----:B------:R-:W-:Y:S01]  /*2c50*/  ISETP.GT.AND P2, PT, R3, 0x8, P2 ;  /* 0x000000080300780c */ /* 0x000fe20001744270 */
[----:B------:R-:W-:Y:S02]  /*2c60*/  BSSY B1, `(.L_x_60) ;  /* 0x0000005000017945 */ /* 0x000fe40003800000 */
[----:B------:R-:W-:-:S05]  /*2c70*/  FFMA R37, R37, R23, R14 ;  /* 0x0000001725257223 */ /* 0x000fca000000000e */
[----:B------:R0:W-:Y:S05]  /*2c80*/  @P1 STG.E desc[UR38][R10.64+0x64], R37 ;  /* 0x000064250a001986 */ /* 0x0001ea000c101926 */
[----:B------:R-:W-:Y:S05]  /*2c90*/  @!P2 BRA `(.L_x_61) ;  /* 0x000000000004a947 */ /* 0x000fea0003800000 */
[----:B------:R0:W5:Y:S02]  /*2ca0*/  LDG.E.LTC128B R25, desc[UR38][R8.64+0x60] ;  /* 0x0000602608197981 */ /* 0x000164000c1e1920 */
.L_x_61:
[----:B------:R-:W-:Y:S05]  /*2cb0*/  BSYNC B1 ;  /* 0x0000000000017941 */ /* 0x000fea0003800000 */
.L_x_60:
        /* <DEDUP_REMOVED lines=8> */
.L_x_63:
[----:B------:R-:W-:Y:S05]  /*2d40*/  BSYNC B1 ;  /* 0x0000000000017941 */ /* 0x000fea0003800000 */
.L_x_62:
        /* <DEDUP_REMOVED lines=8> */
.L_x_65:
[----:B------:R-:W-:Y:S05]  /*2dd0*/  BSYNC B1 ;  /* 0x0000000000017941 */ /* 0x000fea0003800000 */
.L_x_64:
[----:B--2--5:R-:W-:Y:S01]  /*2de0*/  FMUL R5, R25, R90 ;  /* 0x0000005a19057220 */ /* 0x024fe20000400000 */
[----:B------:R-:W-:Y:S01]  /*2df0*/  ISETP.GT.AND P0, PT, R3, RZ, P2 ;  /* 0x000000ff0300720c */ /* 0x000fe20001704270 */
[----:B------:R-:W-:Y:S02]  /*2e00*/  BSSY B1, `(.L_x_66) ;  /* 0x0000005000017945 */ /* 0x000fe40003800000 */
[----:B------:R-:W-:-:S05]  /*2e10*/  FFMA R5, R40, R23, R5 ;  /* 0x0000001728057223 */ /* 0x000fca0000000005 */
[----:B------:R2:W-:Y:S05]  /*2e20*/  @P3 STG.E desc[UR38][R10.64+0x80], R5 ;  /* 0x000080050a003986 */ /* 0x0005ea000c101926 */
[----:B------:R-:W-:Y:S05]  /*2e30*/  @!P0 BRA `(.L_x_67) ;  /* 0x0000000000048947 */ /* 0x000fea0003800000 */
[----:B------:R0:W5:Y:S02]  /*2e40*/  LDG.E.LTC128B R25, desc[UR38][R6.64+0x84] ;  /* 0x0000842606197981 */ /* 0x000164000c1e1920 */
.L_x_67:
[----:B------:R-:W-:Y:S05]  /*2e50*/  BSYNC B1 ;  /* 0x0000000000017941 */ /* 0x000fea0003800000 */
.L_x_66:
[----:B-----5:R-:W-:Y:S01]  /*2e60*/  FMUL R14, R25, R90 ;  /* 0x0000005a190e7220 */ /* 0x020fe20000400000 */
[----:B------:R-:W-:Y:S01]  /*2e70*/  ISETP.GT.AND P1, PT, R3, 0x8, P1 ;  /* 0x000000080300780c */ /* 0x000fe20000f24270 */
[----:B------:R-:W-:Y:S02]  /*2e80*/  BSSY B1, `(.L_x_68) ;  /* 0x0000005000017945 */ /* 0x000fe40003800000 */
[----:B------:R-:W-:-:S05]  /*2e90*/  FFMA R41, R41, R23, R14 ;  /* 0x0000001729297223 */ /* 0x000fca000000000e */
[----:B------:R0:W-:Y:S05]  /*2ea0*/  @P0 STG.E desc[UR38][R10.64+0x84], R41 ;  /* 0x000084290a000986 */ /* 0x0001ea000c101926 */
[----:B------:R-:W-:Y:S05]  /*2eb0*/  @!P1 BRA `(.L_x_69) ;  /* 0x0000000000049947 */ /* 0x000fea0003800000 */
[----:B------:R0:W5:Y:S02]  /*2ec0*/  LDG.E.LTC128B R25, desc[UR38][R8.64+0x80] ;  /* 0x0000802608197981 */ /* 0x000164000c1e1920 */
.L_x_69:
[----:B------:R-:W-:Y:S05]  /*2ed0*/  BSYNC B1 ;  /* 0x0000000000017941 */ /* 0x000fea0003800000 */
.L_x_68:
        /* <DEDUP_REMOVED lines=8> */
.L_x_71:
[----:B------:R-:W-:Y:S05]  /*2f60*/  BSYNC B1 ;  /* 0x0000000000017941 */ /* 0x000fea0003800000 */
.L_x_70:
        /* <DEDUP_REMOVED lines=8> */
.L_x_73:
[----:B------:R-:W-:Y:S05]  /*2ff0*/  BSYNC B1 ;  /* 0x0000000000017941 */ /* 0x000fea0003800000 */
.L_x_72:
[----:B--2--5:R-:W-:Y:S01]  /*3000*/  FMUL R5, R25, R90 ;  /* 0x0000005a19057220 */ /* 0x024fe20000400000 */
[----:B------:R-:W-:Y:S01]  /*3010*/  ISETP.GT.AND P2, PT, R3, RZ, P1 ;  /* 0x000000ff0300720c */ /* 0x000fe20000f44270 */
[----:B------:R-:W-:Y:S02]  /*3020*/  BSSY B1, `(.L_x_74) ;  /* 0x0000005000017945 */ /* 0x000fe40003800000 */
[----:B------:R-:W-:-:S05]  /*3030*/  FFMA R5, R44, R23, R5 ;  /* 0x000000172c057223 */ /* 0x000fca0000000005 */
[----:B------:R2:W-:Y:S05]  /*3040*/  @P3 STG.E desc[UR38][R10.64+0xa0], R5 ;  /* 0x0000a0050a003986 */ /* 0x0005ea000c101926 */
[----:B------:R-:W-:Y:S05]  /*3050*/  @!P2 BRA `(.L_x_75) ;  /* 0x000000000004a947 */ /* 0x000fea0003800000 */
[----:B------:R0:W5:Y:S02]  /*3060*/  LDG.E.LTC128B R25, desc[UR38][R6.64+0xa4] ;  /* 0x0000a42606197981 */ /* 0x000164000c1e1920 */
.L_x_75:
[----:B------:R-:W-:Y:S05]  /*3070*/  BSYNC B1 ;  /* 0x0000000000017941 */ /* 0x000fea0003800000 */
.L_x_74:
[----:B-----5:R-:W-:Y:S01]  /*3080*/  FMUL R14, R25, R90 ;  /* 0x0000005a190e7220 */ /* 0x020fe20000400000 */
[----:B------:R-:W-:Y:S01]  /*3090*/  ISETP.GT.AND P0, PT, R3, 0x8, P0 ;  /* 0x000000080300780c */ /* 0x000fe20000704270 */
[----:B------:R-:W-:Y:S02]  /*30a0*/  BSSY B1, `(.L_x_76) ;  /* 0x0000005000017945 */ /* 0x000fe40003800000 */
[----:B------:R-:W-:-:S05]  /*30b0*/  FFMA R45, R45, R23, R14 ;  /* 0x000000172d2d7223 */ /* 0x000fca000000000e */
[----:B------:R0:W-:Y:S05]  /*30c0*/  @P2 STG.E desc[UR38][R10.64+0xa4], R45 ;  /* 0x0000a42d0a002986 */ /* 0x0001ea000c101926 */
[----:B------:R-:W-:Y:S05]  /*30d0*/  @!P0 BRA `(.L_x_77) ;  /* 0x0000000000048947 */ /* 0x000fea0003800000 */
[----:B------:R0:W5:Y:S02]  /*30e0*/  LDG.E.LTC128B R25, desc[UR38][R8.64+0xa0] ;  /* 0x0000a02608197981 */ /* 0x000164000c1e1920 */
.L_x_77:
[----:B------:R-:W-:Y:S05]  /*30f0*/  BSYNC B1 ;  /* 0x0000000000017941 */ /* 0x000fea0003800000 */
.L_x_76:
        /* <DEDUP_REMOVED lines=8> */
.L_x_79:
[----:B------:R-:W-:Y:S05]  /*3180*/  BSYNC B1 ;  /* 0x0000000000017941 */ /* 0x000fea0003800000 */
.L_x_78:
        /* <DEDUP_REMOVED lines=8> */
.L_x_81:
[----:B------:R-:W-:Y:S05]  /*3210*/  BSYNC B1 ;  /* 0x0000000000017941 */ /* 0x000fea0003800000 */
.L_x_80:
[----:B--2--5:R-:W-:Y:S01]  /*3220*/  FMUL R5, R25, R90 ;  /* 0x0000005a19057220 */ /* 0x024fe20000400000 */
[----:B------:R-:W-:Y:S01]  /*3230*/  ISETP.GT.AND P1, PT, R3, RZ, P0 ;  /* 0x000000ff0300720c */ /* 0x000fe20000724270 */
[----:B------:R-:W-:Y:S02]  /*3240*/  BSSY B1, `(.L_x_82) ;  /* 0x0000005000017945 */ /* 0x000fe40003800000 */
[----:B------:R-:W-:-:S05]  /*3250*/  FFMA R5, R48, R23, R5 ;  /* 0x0000001730057223 */ /* 0x000fca0000000005 */
[----:B------:R2:W-:Y:S05]  /*3260*/  @P3 STG.E desc[UR38][R10.64+0xc0], R5 ;  /* 0x0000c0050a003986 */ /* 0x0005ea000c101926 */
[----:B------:R-:W-:Y:S05]  /*3270*/  @!P1 BRA `(.L_x_83) ;  /* 0x0000000000049947 */ /* 0x000fea0003800000 */
[----:B------:R0:W5:Y:S02]  /*3280*/  LDG.E.LTC128B R25, desc[UR38][R6.64+0xc4] ;  /* 0x0000c42606197981 */ /* 0x000164000c1e1920 */
.L_x_83:
[----:B------:R-:W-:Y:S05]  /*3290*/  BSYNC B1 ;  /* 0x0000000000017941 */ /* 0x000fea0003800000 */
.L_x_82:
[----:B-----5:R-:W-:Y:S01]  /*32a0*/  FMUL R14, R25, R90 ;  /* 0x0000005a190e7220 */ /* 0x020fe20000400000 */
[----:B------:R-:W-:Y:S01]  /*32b0*/  ISETP.GT.AND P2, PT, R3, 0x8, P2 ;  /* 0x000000080300780c */ /* 0x000fe20001744270 */
[----:B------:R-:W-:Y:S02]  /*32c0*/  BSSY B1, `(.L_x_84) ;  /* 0x0000005000017945 */ /* 0x000fe40003800000 */
[----:B------:R-:W-:-:S05]  /*32d0*/  FFMA R49, R49, R23, R14 ;  /* 0x0000001731317223 */ /* 0x000fca000000000e */
[----:B------:R0:W-:Y:S05]  /*32e0*/  @P1 STG.E desc[UR38][R10.64+0xc4], R49 ;  /* 0x0000c4310a001986 */ /* 0x0001ea000c101926 */
[----:B------:R-:W-:Y:S05]  /*32f0*/  @!P2 BRA `(.L_x_85) ;  /* 0x000000000004a947 */ /* 0x000fea0003800000 */
[----:B------:R0:W5:Y:S02]  /*3300*/  LDG.E.LTC128B R25, desc[UR38][R8.64+0xc0] ;  /* 0x0000c02608197981 */ /* 0x000164000c1e1920 */
.L_x_85:
[----:B------:R-:W-:Y:S05]  /*3310*/  BSYNC B1 ;  /* 0x0000000000017941 */ /* 0x000fea0003800000 */
.L_x_84:
        /* <DEDUP_REMOVED lines=8> */
.L_x_87:
[----:B------:R-:W-:Y:S05]  /*33a0*/  BSYNC B1 ;  /* 0x0000000000017941 */ /* 0x000fea0003800000 */
.L_x_86:
        /* <DEDUP_REMOVED lines=8> */
.L_x_89:
[----:B------:R-:W-:Y:S05]  /*3430*/  BSYNC B1 ;  /* 0x0000000000017941 */ /* 0x000fea0003800000 */
.L_x_88:
[----:B--2--5:R-:W-:Y:S01]  /*3440*/  FMUL R5, R25, R90 ;  /* 0x0000005a19057220 */ /* 0x024fe20000400000 */
[----:B------:R-:W-:Y:S01]  /*3450*/  ISETP.GT.AND P0, PT, R3, RZ, P2 ;  /* 0x000000ff0300720c */ /* 0x000fe20001704270 */
[----:B------:R-:W-:Y:S02]  /*3460*/  BSSY B1, `(.L_x_90) ;  /* 0x0000005000017945 */ /* 0x000fe40003800000 */
[----:B------:R-:W-:-:S05]  /*3470*/  FFMA R5, R52, R23, R5 ;  /* 0x0000001734057223 */ /* 0x000fca0000000005 */
[----:B------:R2:W-:Y:S05]  /*3480*/  @P3 STG.E desc[UR38][R10.64+0xe0], R5 ;  /* 0x0000e0050a003986 */ /* 0x0005ea000c101926 */
[----:B------:R-:W-:Y:S05]  /*3490*/  @!P0 BRA `(.L_x_91) ;  /* 0x0000000000048947 */ /* 0x000fea0003800000 */
[----:B------:R0:W5:Y:S02]  /*34a0*/  LDG.E.LTC128B R25, desc[UR38][R6.64+0xe4] ;  /* 0x0000e42606197981 */ /* 0x000164000c1e1920 */
.L_x_91:
[----:B------:R-:W-:Y:S05]  /*34b0*/  BSYNC B1 ;  /* 0x0000000000017941 */ /* 0x000fea0003800000 */
.L_x_90:
[----:B-----5:R-:W-:Y:S01]  /*34c0*/  FMUL R14, R25, R90 ;  /* 0x0000005a190e7220 */ /* 0x020fe20000400000 */
[----:B------:R-:W-:Y:S01]  /*34d0*/  ISETP.GT.AND P1, PT, R3, 0x8, P1 ;  /* 0x000000080300780c */ /* 0x000fe20000f24270 */
[----:B------:R-:W-:Y:S02]  /*34e0*/  BSSY B1, `(.L_x_92) ;  /* 0x0000005000017945 */ /* 0x000fe40003800000 */
[----:B------:R-:W-:-:S05]  /*34f0*/  FFMA R53, R53, R23, R14 ;  /* 0x0000001735357223 */ /* 0x000fca000000000e */
[----:B------:R0:W-:Y:S05]  /*3500*/  @P0 STG.E desc[UR38][R10.64+0xe4], R53 ;  /* 0x0000e4350a000986 */ /* 0x0001ea000c101926 */
[----:B------:R-:W-:Y:S05]  /*3510*/  @!P1 BRA `(.L_x_93) ;  /* 0x0000000000049947 */ /* 0x000fea0003800000 */
[----:B------:R0:W5:Y:S02]  /*3520*/  LDG.E.LTC128B R25, desc[UR38][R8.64+0xe0] ;  /* 0x0000e02608197981 */ /* 0x000164000c1e1920 */
.L_x_93:
[----:B------:R-:W-:Y:S05]  /*3530*/  BSYNC B1 ;  /* 0x0000000000017941 */ /* 0x000fea0003800000 */
.L_x_92:
        /* <DEDUP_REMOVED lines=8> */
.L_x_95:
[----:B------:R-:W-:Y:S05]  /*35c0*/  BSYNC B1 ;  /* 0x0000000000017941 */ /* 0x000fea0003800000 */
.L_x_94:
        /* <DEDUP_REMOVED lines=8> */
.L_x_97:
[----:B------:R-:W-:Y:S05]  /*3650*/  BSYNC B1 ;  /* 0x0000000000017941 */ /* 0x000fea0003800000 */
.L_x_96:
[----:B--2--5:R-:W-:Y:S01]  /*3660*/  FMUL R5, R25, R90 ;  /* 0x0000005a19057220 */ /* 0x024fe20000400000 */
[----:B------:R-:W-:Y:S01]  /*3670*/  ISETP.GT.AND P2, PT, R3, RZ, P1 ;  /* 0x000000ff0300720c */ /* 0x000fe20000f44270 */
[----:B------:R-:W-:Y:S02]  /*3680*/  BSSY B1, `(.L_x_98) ;  /* 0x0000005000017945 */ /* 0x000fe40003800000 */
[----:B------:R-:W-:-:S05]  /*3690*/  FFMA R5, R56, R23, R5 ;  /* 0x0000001738057223 */ /* 0x000fca0000000005 */
[----:B------:R2:W-:Y:S05]  /*36a0*/  @P3 STG.E desc[UR38][R10.64+0x100], R5 ;  /* 0x000100050a003986 */ /* 0x0005ea000c101926 */
[----:B------:R-:W-:Y:S05]  /*36b0*/  @!P2 BRA `(.L_x_99) ;  /* 0x000000000004a947 */ /* 0x000fea0003800000 */
[----:B------:R0:W5:Y:S02]  /*36c0*/  LDG.E.LTC128B R25, desc[UR38][R6.64+0x104] ;  /* 0x0001042606197981 */ /* 0x000164000c1e1920 */
.L_x_99:
[----:B------:R-:W-:Y:S05]  /*36d0*/  BSYNC B1 ;  /* 0x0000000000017941 */ /* 0x000fea0003800000 */
.L_x_98:
[----:B-----5:R-:W-:Y:S01]  /*36e0*/  FMUL R14, R25, R90 ;  /* 0x0000005a190e7220 */ /* 0x020fe20000400000 */
[----:B------:R-:W-:Y:S01]  /*36f0*/  ISETP.GT.AND P0, PT, R3, 0x8, P0 ;  /* 0x000000080300780c */ /* 0x000fe20000704270 */
[----:B------:R-:W-:Y:S02]  /*3700*/  BSSY B1, `(.L_x_100) ;  /* 0x0000005000017945 */ /* 0x000fe40003800000 */
[----:B------:R-:W-:-:S05]  /*3710*/  FFMA R57, R57, R23, R14 ;  /* 0x0000001739397223 */ /* 0x000fca000000000e */
[----:B------:R0:W-:Y:S05]  /*3720*/  @P2 STG.E desc[UR38][R10.64+0x104], R57 ;  /* 0x000104390a002986 */ /* 0x0001ea000c101926 */
[----:B------:R-:W-:Y:S05]  /*3730*/  @!P0 BRA `(.L_x_101) ;  /* 0x0000000000048947 */ /* 0x000fea0003800000 */
[----:B------:R0:W5:Y:S02]  /*3740*/  LDG.E.LTC128B R25, desc[UR38][R8.64+0x100] ;  /* 0x0001002608197981 */ /* 0x000164000c1e1920 */
.L_x_101:
[----:B------:R-:W-:Y:S05]  /*3750*/  BSYNC B1 ;  /* 0x0000000000017941 */ /* 0x000fea0003800000 */
.L_x_100:
        /* <DEDUP_REMOVED lines=8> */
.L_x_103:
[----:B------:R-:W-:Y:S05]  /*37e0*/  BSYNC B1 ;  /* 0x0000000000017941 */ /* 0x000fea0003800000 */
.L_x_102:
        /* <DEDUP_REMOVED lines=8> */
.L_x_105:
[----:B------:R-:W-:Y:S05]  /*3870*/  BSYNC B1 ;  /* 0x0000000000017941 */ /* 0x000fea0003800000 */
.L_x_104:
[----:B--2--5:R-:W-:Y:S01]  /*3880*/  FMUL R5, R25, R90 ;  /* 0x0000005a19057220 */ /* 0x024fe20000400000 */
[----:B------:R-:W-:Y:S01]  /*3890*/  ISETP.GT.AND P1, PT, R3, RZ, P0 ;  /* 0x000000ff0300720c */ /* 0x000fe20000724270 */
[----:B------:R-:W-:Y:S02]  /*38a0*/  BSSY B1, `(.L_x_106) ;  /* 0x0000005000017945 */ /* 0x000fe40003800000 */
[----:B------:R-:W-:-:S05]  /*38b0*/  FFMA R5, R60, R23, R5 ;  /* 0x000000173c057223 */ /* 0x000fca0000000005 */
[----:B------:R2:W-:Y:S05]  /*38c0*/  @P3 STG.E desc[UR38][R10.64+0x120], R5 ;  /* 0x000120050a003986 */ /* 0x0005ea000c101926 */
[----:B------:R-:W-:Y:S05]  /*38d0*/  @!P1 BRA `(.L_x_107) ;  /* 0x0000000000049947 */ /* 0x000fea0003800000 */
[----:B------:R0:W5:Y:S02]  /*38e0*/  LDG.E.LTC128B R25, desc[UR38][R6.64+0x124] ;  /* 0x0001242606197981 */ /* 0x000164000c1e1920 */
.L_x_107:
[----:B------:R-:W-:Y:S05]  /*38f0*/  BSYNC B1 ;  /* 0x0000000000017941 */ /* 0x000fea0003800000 */
.L_x_106:
[----:B-----5:R-:W-:Y:S01]  /*3900*/  FMUL R14, R25, R90 ;  /* 0x0000005a190e7220 */ /* 0x020fe20000400000 */
[----:B------:R-:W-:Y:S01]  /*3910*/  ISETP.GT.AND P2, PT, R3, 0x8, P2 ;  /* 0x000000080300780c */ /* 0x000fe20001744270 */
[----:B------:R-:W-:Y:S02]  /*3920*/  BSSY B1, `(.L_x_108) ;  /* 0x0000005000017945 */ /* 0x000fe40003800000 */
[----:B------:R-:W-:-:S05]  /*3930*/  FFMA R61, R61, R23, R14 ;  /* 0x000000173d3d7223 */ /* 0x000fca000000000e */
[----:B------:R0:W-:Y:S05]  /*3940*/  @P1 STG.E desc[UR38][R10.64+0x124], R61 ;  /* 0x0001243d0a001986 */ /* 0x0001ea000c101926 */
[----:B------:R-:W-:Y:S05]  /*3950*/  @!P2 BRA `(.L_x_109) ;  /* 0x000000000004a947 */ /* 0x000fea0003800000 */
[----:B------:R0:W5:Y:S02]  /*3960*/  LDG.E.LTC128B R25, desc[UR38][R8.64+0x120] ;  /* 0x0001202608197981 */ /* 0x000164000c1e1920 */
.L_x_109:
[----:B------:R-:W-:Y:S05]  /*3970*/  BSYNC B1 ;  /* 0x0000000000017941 */ /* 0x000fea0003800000 */
.L_x_108:
        /* <DEDUP_REMOVED lines=8> */
.L_x_111:
[----:B------:R-:W-:Y:S05]  /*3a00*/  BSYNC B1 ;  /* 0x0000000000017941 */ /* 0x000fea0003800000 */
.L_x_110:
        /* <DEDUP_REMOVED lines=8> */
.L_x_113:
[----:B------:R-:W-:Y:S05]  /*3a90*/  BSYNC B1 ;  /* 0x0000000000017941 */ /* 0x000fea0003800000 */
.L_x_112:
[----:B--2--5:R-:W-:Y:S01]  /*3aa0*/  FMUL R5, R25, R90 ;  /* 0x0000005a19057220 */ /* 0x024fe20000400000 */
[----:B------:R-:W-:Y:S01]  /*3ab0*/  ISETP.GT.AND P0, PT, R3, RZ, P2 ;  /* 0x000000ff0300720c */ /* 0x000fe20001704270 */
[----:B------:R-:W-:Y:S02]  /*3ac0*/  BSSY B1, `(.L_x_114) ;  /* 0x0000005000017945 */ /* 0x000fe40003800000 */
[----:B------:R-:W-:-:S05]  /*3ad0*/  FFMA R5, R64, R23, R5 ;  /* 0x0000001740057223 */ /* 0x000fca0000000005 */
[----:B------:R2:W-:Y:S05]  /*3ae0*/  @P3 STG.E desc[UR38][R10.64+0x140], R5 ;  /* 0x000140050a003986 */ /* 0x0005ea000c101926 */
[----:B------:R-:W-:Y:S05]  /*3af0*/  @!P0 BRA `(.L_x_115) ;  /* 0x0000000000048947 */ /* 0x000fea0003800000 */
[----:B------:R0:W5:Y:S02]  /*3b00*/  LDG.E.LTC128B R25, desc[UR38][R6.64+0x144] ;  /* 0x0001442606197981 */ /* 0x000164000c1e1920 */
.L_x_115:
[----:B------:R-:W-:Y:S05]  /*3b10*/  BSYNC B1 ;  /* 0x0000000000017941 */ /* 0x000fea0003800000 */
.L_x_114:
[----:B-----5:R-:W-:Y:S01]  /*3b20*/  FMUL R14, R25, R90 ;  /* 0x0000005a190e7220 */ /* 0x020fe20000400000 */
[----:B------:R-:W-:Y:S01]  /*3b30*/  ISETP.GT.AND P1, PT, R3, 0x8, P1 ;  /* 0x000000080300780c */ /* 0x000fe20000f24270 */
[----:B------:R-:W-:Y:S02]  /*3b40*/  BSSY B1, `(.L_x_116) ;  /* 0x0000005000017945 */ /* 0x000fe40003800000 */
[----:B------:R-:W-:-:S05]  /*3b50*/  FFMA R65, R65, R23, R14 ;  /* 0x0000001741417223 */ /* 0x000fca000000000e */
[----:B------:R0:W-:Y:S05]  /*3b60*/  @P0 STG.E desc[UR38][R10.64+0x144], R65 ;  /* 0x000144410a000986 */ /* 0x0001ea000c101926 */
[----:B------:R-:W-:Y:S05]  /*3b70*/  @!P1 BRA `(.L_x_117) ;  /* 0x0000000000049947 */ /* 0x000fea0003800000 */
[----:B------:R0:W5:Y:S02]  /*3b80*/  LDG.E.LTC128B R25, desc[UR38][R8.64+0x140] ;  /* 0x0001402608197981 */ /* 0x000164000c1e1920 */
.L_x_117:
[----:B------:R-:W-:Y:S05]  /*3b90*/  BSYNC B1 ;  /* 0x0000000000017941 */ /* 0x000fea0003800000 */
.L_x_116:
        /* <DEDUP_REMOVED lines=8> */
.L_x_119:
[----:B------:R-:W-:Y:S05]  /*3c20*/  BSYNC B1 ;  /* 0x0000000000017941 */ /* 0x000fea0003800000 */
.L_x_118:
        /* <DEDUP_REMOVED lines=8> */
.L_x_121:
[----:B------:R-:W-:Y:S05]  /*3cb0*/  BSYNC B1 ;  /* 0x0000000000017941 */ /* 0x000fea0003800000 */
.L_x_120:
[----:B--2--5:R-:W-:Y:S01]  /*3cc0*/  FMUL R5, R25, R90 ;  /* 0x0000005a19057220 */ /* 0x024fe20000400000 */
[----:B------:R-:W-:Y:S01]  /*3cd0*/  ISETP.GT.AND P2, PT, R3, RZ, P1 ;  /* 0x000000ff0300720c */ /* 0x000fe20000f44270 */
[----:B------:R-:W-:Y:S02]  /*3ce0*/  BSSY B1, `(.L_x_122) ;  /* 0x0000005000017945 */ /* 0x000fe40003800000 */
[----:B------:R-:W-:-:S05]  /*3cf0*/  FFMA R5, R68, R23, R5 ;  /* 0x0000001744057223 */ /* 0x000fca0000000005 */
[----:B------:R2:W-:Y:S05]  /*3d00*/  @P3 STG.E desc[UR38][R10.64+0x160], R5 ;  /* 0x000160050a003986 */ /* 0x0005ea000c101926 */
[----:B------:R-:W-:Y:S05]  /*3d10*/  @!P2 BRA `(.L_x_123) ;  /* 0x000000000004a947 */ /* 0x000fea0003800000 */
[----:B------:R0:W5:Y:S02]  /*3d20*/  LDG.E.LTC128B R25, desc[UR38][R6.64+0x164] ;  /* 0x0001642606197981 */ /* 0x000164000c1e1920 */
.L_x_123:
[----:B------:R-:W-:Y:S05]  /*3d30*/  BSYNC B1 ;  /* 0x0000000000017941 */ /* 0x000fea0003800000 */
.L_x_122:
[----:B-----5:R-:W-:Y:S01]  /*3d40*/  FMUL R14, R25, R90 ;  /* 0x0000005a190e7220 */ /* 0x020fe20000400000 */
[----:B------:R-:W-:Y:S01]  /*3d50*/  ISETP.GT.AND P0, PT, R3, 0x8, P0 ;  /* 0x000000080300780c */ /* 0x000fe20000704270 */
[----:B------:R-:W-:Y:S02]  /*3d60*/  BSSY B1, `(.L_x_124) ;  /* 0x0000005000017945 */ /* 0x000fe40003800000 */
[----:B------:R-:W-:-:S05]  /*3d70*/  FFMA R69, R69, R23, R14 ;  /* 0x0000001745457223 */ /* 0x000fca000000000e */
[----:B------:R0:W-:Y:S05]  /*3d80*/  @P2 STG.E desc[UR38][R10.64+0x164], R69 ;  /* 0x000164450a002986 */ /* 0x0001ea000c101926 */
[----:B------:R-:W-:Y:S05]  /*3d90*/  @!P0 BRA `(.L_x_125) ;  /* 0x0000000000048947 */ /* 0x000fea0003800000 */
[----:B------:R0:W5:Y:S02]  /*3da0*/  LDG.E.LTC128B R25, desc[UR38][R8.64+0x160] ;  /* 0x0001602608197981 */ /* 0x000164000c1e1920 */
.L_x_125:
[----:B------:R-:W-:Y:S05]  /*3db0*/  BSYNC B1 ;  /* 0x0000000000017941 */ /* 0x000fea0003800000 */
.L_x_124:
        /* <DEDUP_REMOVED lines=8> */
.L_x_127:
[----:B------:R-:W-:Y:S05]  /*3e40*/  BSYNC B1 ;  /* 0x0000000000017941 */ /* 0x000fea0003800000 */
.L_x_126:
        /* <DEDUP_REMOVED lines=8> */
.L_x_129:
[----:B------:R-:W-:Y:S05]  /*3ed0*/  BSYNC B1 ;  /* 0x0000000000017941 */ /* 0x000fea0003800000 */
.L_x_128:
[----:B--2--5:R-:W-:Y:S01]  /*3ee0*/  FMUL R5, R25, R90 ;  /* 0x0000005a19057220 */ /* 0x024fe20000400000 */
[----:B------:R-:W-:Y:S01]  /*3ef0*/  ISETP.GT.AND P1, PT, R3, RZ, P0 ;  /* 0x000000ff0300720c */ /* 0x000fe20000724270 */
[----:B------:R-:W-:Y:S02]  /*3f00*/  BSSY B1, `(.L_x_130) ;  /* 0x0000005000017945 */ /* 0x000fe40003800000 */
[----:B------:R-:W-:-:S05]  /*3f10*/  FFMA R5, R72, R23, R5 ;  /* 0x0000001748057223 */ /* 0x000fca0000000005 */
[----:B------:R2:W-:Y:S05]  /*3f20*/  @P3 STG.E desc[UR38][R10.64+0x180], R5 ;  /* 0x000180050a003986 */ /* 0x0005ea000c101926 */
[----:B------:R-:W-:Y:S05]  /*3f30*/  @!P1 BRA `(.L_x_131) ;  /* 0x0000000000049947 */ /* 0x000fea0003800000 */
[----:B------:R0:W5:Y:S02]  /*3f40*/  LDG.E.LTC128B R25, desc[UR38][R6.64+0x184] ;  /* 0x0001842606197981 */ /* 0x000164000c1e1920 */
.L_x_131:
[----:B------:R-:W-:Y:S05]  /*3f50*/  BSYNC B1 ;  /* 0x0000000000017941 */ /* 0x000fea0003800000 */
.L_x_130:
[----:B-----5:R-:W-:Y:S01]  /*3f60*/  FMUL R14, R25, R90 ;  /* 0x0000005a190e7220 */ /* 0x020fe20000400000 */
[----:B------:R-:W-:Y:S01]  /*3f70*/  ISETP.GT.AND P2, PT, R3, 0x8, P2 ;  /* 0x000000080300780c */ /* 0x000fe20001744270 */
[----:B------:R-:W-:Y:S02]  /*3f80*/  BSSY B1, `(.L_x_132) ;  /* 0x0000005000017945 */ /* 0x000fe40003800000 */
[----:B------:R-:W-:-:S05]  /*3f90*/  FFMA R73, R73, R23, R14 ;  /* 0x0000001749497223 */ /* 0x000fca000000000e */
[----:B------:R0:W-:Y:S05]  /*3fa0*/  @P1 STG.E desc[UR38][R10.64+0x184], R73 ;  /* 0x000184490a001986 */ /* 0x0001ea000c101926 */
[----:B------:R-:W-:Y:S05]  /*3fb0*/  @!P2 BRA `(.L_x_133) ;  /* 0x000000000004a947 */ /* 0x000fea0003800000 */
[----:B------:R0:W5:Y:S02]  /*3fc0*/  LDG.E.LTC128B R25, desc[UR38][R8.64+0x180] ;  /* 0x0001802608197981 */ /* 0x000164000c1e1920 */
.L_x_133:
[----:B------:R-:W-:Y:S05]  /*3fd0*/  BSYNC B1 ;  /* 0x0000000000017941 */ /* 0x000fea0003800000 */
.L_x_132:
        /* <DEDUP_REMOVED lines=8> */
.L_x_135:
[----:B------:R-:W-:Y:S05]  /*4060*/  BSYNC B1 ;  /* 0x0000000000017941 */ /* 0x000fea0003800000 */
.L_x_134:
        /* <DEDUP_REMOVED lines=8> */
.L_x_137:
[----:B------:R-:W-:Y:S05]  /*40f0*/  BSYNC B1 ;  /* 0x0000000000017941 */ /* 0x000fea0003800000 */
.L_x_136:
[----:B--2--5:R-:W-:Y:S01]  /*4100*/  FMUL R5, R25, R90 ;  /* 0x0000005a19057220 */ /* 0x024fe20000400000 */
[----:B------:R-:W-:Y:S01]  /*4110*/  ISETP.GT.AND P0, PT, R3, RZ, P2 ;  /* 0x000000ff0300720c */ /* 0x000fe20001704270 */
[----:B------:R-:W-:Y:S02]  /*4120*/  BSSY B1, `(.L_x_138) ;  /* 0x0000005000017945 */ /* 0x000fe40003800000 */
[----:B------:R-:W-:-:S05]  /*4130*/  FFMA R5, R76, R23, R5 ;  /* 0x000000174c057223 */ /* 0x000fca0000000005 */
[----:B------:R2:W-:Y:S05]  /*4140*/  @P3 STG.E desc[UR38][R10.64+0x1a0], R5 ;  /* 0x0001a0050a003986 */ /* 0x0005ea000c101926 */
[----:B------:R-:W-:Y:S05]  /*4150*/  @!P0 BRA `(.L_x_139) ;  /* 0x0000000000048947 */ /* 0x000fea0003800000 */
[----:B------:R0:W5:Y:S02]  /*4160*/  LDG.E.LTC128B R25, desc[UR38][R6.64+0x1a4] ;  /* 0x0001a42606197981 */ /* 0x000164000c1e1920 */
.L_x_139:
[----:B------:R-:W-:Y:S05]  /*4170*/  BSYNC B1 ;  /* 0x0000000000017941 */ /* 0x000fea0003800000 */
.L_x_138:
[----:B-----5:R-:W-:Y:S01]  /*4180*/  FMUL R14, R25, R90 ;  /* 0x0000005a190e7220 */ /* 0x020fe20000400000 */
[----:B------:R-:W-:Y:S01]  /*4190*/  ISETP.GT.AND P1, PT, R3, 0x8, P1 ;  /* 0x000000080300780c */ /* 0x000fe20000f24270 */
[----:B------:R-:W-:Y:S02]  /*41a0*/  BSSY B1, `(.L_x_140) ;  /* 0x0000005000017945 */ /* 0x000fe40003800000 */
[----:B------:R-:W-:-:S05]  /*41b0*/  FFMA R77, R77, R23, R14 ;  /* 0x000000174d4d7223 */ /* 0x000fca000000000e */
[----:B------:R0:W-:Y:S05]  /*41c0*/  @P0 STG.E desc[UR38][R10.64+0x1a4], R77 ;  /* 0x0001a44d0a000986 */ /* 0x0001ea000c101926 */
[----:B------:R-:W-:Y:S05]  /*41d0*/  @!P1 BRA `(.L_x_141) ;  /* 0x0000000000049947 */ /* 0x000fea0003800000 */
[----:B------:R0:W5:Y:S02]  /*41e0*/  LDG.E.LTC128B R25, desc[UR38][R8.64+0x1a0] ;  /* 0x0001a02608197981 */ /* 0x000164000c1e1920 */
.L_x_141:
[----:B------:R-:W-:Y:S05]  /*41f0*/  BSYNC B1 ;  /* 0x0000000000017941 */ /* 0x000fea0003800000 */
.L_x_140:
        /* <DEDUP_REMOVED lines=8> */
.L_x_143:
[----:B------:R-:W-:Y:S05]  /*4280*/  BSYNC B1 ;  /* 0x0000000000017941 */ /* 0x000fea0003800000 */
.L_x_142:
        /* <DEDUP_REMOVED lines=8> */
.L_x_145:
[----:B------:R-:W-:Y:S05]  /*4310*/  BSYNC B1 ;  /* 0x0000000000017941 */ /* 0x000fea0003800000 */
.L_x_144:
[----:B--2--5:R-:W-:Y:S01]  /*4320*/  FMUL R5, R25, R90 ;  /* 0x0000005a19057220 */ /* 0x024fe20000400000 */
[----:B------:R-:W-:Y:S01]  /*4330*/  ISETP.GT.AND P2, PT, R3, RZ, P1 ;  /* 0x000000ff0300720c */ /* 0x000fe20000f44270 */
[----:B------:R-:W-:Y:S02]  /*4340*/  BSSY B1, `(.L_x_146) ;  /* 0x0000005000017945 */ /* 0x000fe40003800000 */
[----:B------:R-:W-:-:S05]  /*4350*/  FFMA R5, R80, R23, R5 ;  /* 0x0000001750057223 */ /* 0x000fca0000000005 */
[----:B------:R2:W-:Y:S05]  /*4360*/  @P3 STG.E desc[UR38][R10.64+0x1c0], R5 ;  /* 0x0001c0050a003986 */ /* 0x0005ea000c101926 */
[----:B------:R-:W-:Y:S05]  /*4370*/  @!P2 BRA `(.L_x_147) ;  /* 0x000000000004a947 */ /* 0x000fea0003800000 */
[----:B------:R0:W5:Y:S02]  /*4380*/  LDG.E.LTC128B R25, desc[UR38][R6.64+0x1c4] ;  /* 0x0001c42606197981 */ /* 0x000164000c1e1920 */
.L_x_147:
[----:B------:R-:W-:Y:S05]  /*4390*/  BSYNC B1 ;  /* 0x0000000000017941 */ /* 0x000fea0003800000 */
.L_x_146:
[----:B-----5:R-:W-:Y:S01]  /*43a0*/  FMUL R14, R25, R90 ;  /* 0x0000005a190e7220 */ /* 0x020fe20000400000 */
[----:B------:R-:W-:Y:S01]  /*43b0*/  ISETP.GT.AND P0, PT, R3, 0x8, P0 ;  /* 0x000000080300780c */ /* 0x000fe20000704270 */
[----:B------:R-:W-:Y:S02]  /*43c0*/  BSSY B1, `(.L_x_148) ;  /* 0x0000005000017945 */ /* 0x000fe40003800000 */
[----:B------:R-:W-:-:S05]  /*43d0*/  FFMA R81, R81, R23, R14 ;  /* 0x0000001751517223 */ /* 0x000fca000000000e */
[----:B------:R0:W-:Y:S05]  /*43e0*/  @P2 STG.E desc[UR38][R10.64+0x1c4], R81 ;  /* 0x0001c4510a002986 */ /* 0x0001ea000c101926 */
[----:B------:R-:W-:Y:S05]  /*43f0*/  @!P0 BRA `(.L_x_149) ;  /* 0x0000000000048947 */ /* 0x000fea0003800000 */
[----:B------:R0:W5:Y:S02]  /*4400*/  LDG.E.LTC128B R25, desc[UR38][R8.64+0x1c0] ;  /* 0x0001c02608197981 */ /* 0x000164000c1e1920 */
.L_x_149:
[----:B------:R-:W-:Y:S05]  /*4410*/  BSYNC B1 ;  /* 0x0000000000017941 */ /* 0x000fea0003800000 */
.L_x_148:
        /* <DEDUP_REMOVED lines=8> */
.L_x_151:
[----:B------:R-:W-:Y:S05]  /*44a0*/  BSYNC B1 ;  /* 0x0000000000017941 */ /* 0x000fea0003800000 */
.L_x_150:
[----:B-----5:R-:W-:Y:S01]  /*44b0*/  FMUL R14, R25, R90 ;  /* 0x0000005a190e7220 */ /* 0x020fe20000400000 */
[----:B------:R-:W-:Y:S01]  /*44c0*/  ISETP.GT.AND P0, PT, R4, 0x79, PT ;  /* 0x000000790400780c */ /* 0x000fe20003f04270 */
[----:B------:R-:W-:Y:S01]  /*44d0*/  @P1 IMAD.MOV.U32 R4, RZ, RZ, R12 ;  /* 0x000000ffff041224 */ /* 0x000fe200078e000c */
[----:B------:R-:W-:Y:S01]  /*44e0*/  ISETP.GT.AND P3, PT, R3, RZ, P2 ;  /* 0x000000ff0300720c */ /* 0x000fe20001764270 */
[----:B------:R-:W-:Y:S01]  /*44f0*/  FFMA R83, R83, R23, R14 ;  /* 0x0000001753537223 */ /* 0x000fe2000000000e */
[----:B--2---:R-:W-:Y:S01]  /*4500*/  @P1 IMAD.MOV.U32 R5, RZ, RZ, R13 ;  /* 0x000000ffff051224 */ /* 0x004fe200078e000d */
[----:B------:R-:W-:Y:S04]  /*4510*/  BSSY B1, `(.L_x_152) ;  /* 0x0000004000017945 */ /* 0x000fe80003800000 */
[----:B------:R2:W-:Y:S06]  /*4520*/  @P1 STG.E desc[UR38][R4.64+0x1c4], R83 ;  /* 0x0001c45304001986 */ /* 0x0005ec000c101926 */
[----:B------:R-:W-:Y:S05]  /*4530*/  @!P3 BRA `(.L_x_153) ;  /* 0x000000000004b947 */ /* 0x000fea0003800000 */
[----:B------:R0:W5:Y:S02]  /*4540*/  LDG.E.LTC128B R25, desc[UR38][R6.64+0x1e0] ;  /* 0x0001e02606197981 */ /* 0x000164000c1e1920 */
.L_x_153:
[----:B------:R-:W-:Y:S05]  /*4550*/  BSYNC B1 ;  /* 0x0000000000017941 */ /* 0x000fea0003800000 */
.L_x_152:
[----:B--2--5:R-:W-:Y:S01]  /*4560*/  FMUL R5, R25, R90 ;  /* 0x0000005a19057220 */ /* 0x024fe20000400000 */
[----:B------:R-:W-:Y:S01]  /*4570*/  @P3 IMAD.MOV.U32 R4, RZ, RZ, R10 ;  /* 0x000000ffff043224 */ /* 0x000fe200078e000a */
[----:B------:R-:W-:Y:S01]  /*4580*/  ISETP.GT.AND P1, PT, R3, RZ, P0 ;  /* 0x000000ff0300720c */ /* 0x000fe20000724270 */
[----:B------:R-:W-:Y:S01]  /*4590*/  BSSY B1, `(.L_x_154) ;  /* 0x0000006000017945 */ /* 0x000fe20003800000 */
[----:B------:R-:W-:Y:S01]  /*45a0*/  FFMA R15, R84, R23, R5 ;  /* 0x00000017540f7223 */ /* 0x000fe20000000005 */
[----:B------:R-:W-:-:S05]  /*45b0*/  @P3 IMAD.MOV.U32 R5, RZ, RZ, R11 ;  /* 0x000000ffff053224 */ /* 0x000fca00078e000b */
[----:B------:R2:W-:Y:S05]  /*45c0*/  @P3 STG.E desc[UR38][R4.64+0x1e0], R15 ;  /* 0x0001e00f04003986 */ /* 0x0005ea000c101926 */
[----:B------:R-:W-:Y:S05]  /*45d0*/  @!P1 BRA `(.L_x_155) ;  /* 0x0000000000049947 */ /* 0x000fea0003800000 */
[----:B------:R0:W5:Y:S02]  /*45e0*/  LDG.E.LTC128B R25, desc[UR38][R6.64+0x1e4] ;  /* 0x0001e42606197981 */ /* 0x000164000c1e1920 */
.L_x_155:
[----:B------:R-:W-:Y:S05]  /*45f0*/  BSYNC B1 ;  /* 0x0000000000017941 */ /* 0x000fea0003800000 */
.L_x_154:
[----:B--2--5:R-:W-:Y:S01]  /*4600*/  FMUL R4, R25, R90 ;  /* 0x0000005a19047220 */ /* 0x024fe20000400000 */
[----:B------:R-:W-:Y:S01]  /*4610*/  ISETP.GT.AND P2, PT, R3, 0x8, P2 ;  /* 0x000000080300780c */ /* 0x000fe20001744270 */
[----:B------:R-:W-:Y:S02]  /*4620*/  BSSY B1, `(.L_x_156) ;  /* 0x0000005000017945 */ /* 0x000fe40003800000 */
[----:B------:R-:W-:-:S05]  /*4630*/  FFMA R85, R85, R23, R4 ;  /* 0x0000001755557223 */ /* 0x000fca0000000004 */
[----:B------:R2:W-:Y:S05]  /*4640*/  @P1 STG.E desc[UR38][R10.64+0x1e4], R85 ;  /* 0x0001e4550a001986 */ /* 0x0005ea000c101926 */
[----:B------:R-:W-:Y:S05]  /*4650*/  @!P2 BRA `(.L_x_157) ;  /* 0x000000000004a947 */ /* 0x000fea0003800000 */
[----:B------:R0:W5:Y:S02]  /*4660*/  LDG.E.LTC128B R25, desc[UR38][R8.64+0x1e0] ;  /* 0x0001e02608197981 */ /* 0x000164000c1e1920 */
.L_x_157:
[----:B------:R-:W-:Y:S05]  /*4670*/  BSYNC B1 ;  /* 0x0000000000017941 */ /* 0x000fea0003800000 */
.L_x_156:
[----:B-----5:R-:W-:Y:S01]  /*4680*/  FMUL R5, R25, R90 ;  /* 0x0000005a19057220 */ /* 0x020fe20000400000 */
[----:B------:R-:W-:Y:S01]  /*4690*/  @P2 IMAD.MOV.U32 R4, RZ, RZ, R12 ;  /* 0x000000ffff042224 */ /* 0x000fe200078e000c */
[----:B------:R-:W-:Y:S01]  /*46a0*/  ISETP.GT.AND P0, PT, R3, 0x8, P0 ;  /* 0x000000080300780c */ /* 0x000fe20000704270 */
[----:B------:R-:W-:Y:S01]  /*46b0*/  BSSY B1, `(.L_x_158) ;  /* 0x0000006000017945 */ /* 0x000fe20003800000 */
[----:B01--4-:R-:W-:Y:S01]  /*46c0*/  FFMA R7, R86, R23, R5 ;  /* 0x0000001756077223 */ /* 0x013fe20000000005 */
[----:B------:R-:W-:-:S05]  /*46d0*/  @P2 IMAD.MOV.U32 R5, RZ, RZ, R13 ;  /* 0x000000ffff052224 */ /* 0x000fca00078e000d */
[----:B------:R0:W-:Y:S05]  /*46e0*/  @P2 STG.E desc[UR38][R4.64+0x1e0], R7 ;  /* 0x0001e00704002986 */ /* 0x0001ea000c101926 */
[----:B------:R-:W-:Y:S05]  /*46f0*/  @!P0 BRA `(.L_x_159) ;  /* 0x0000000000048947 */ /* 0x000fea0003800000 */
[----:B------:R1:W5:Y:S02]  /*4700*/  LDG.E.LTC128B R25, desc[UR38][R8.64+0x1e4] ;  /* 0x0001e42608197981 */ /* 0x000364000c1e1920 */
.L_x_159:
[----:B------:R-:W-:Y:S05]  /*4710*/  BSYNC B1 ;  /* 0x0000000000017941 */ /* 0x000fea0003800000 */
.L_x_158:
[----:B0----5:R-:W-:-:S04]  /*4720*/  FMUL R4, R25, R90 ;  /* 0x0000005a19047220 */ /* 0x021fc80000400000 */
[----:B------:R-:W-:Y:S01]  /*4730*/  FFMA R87, R87, R23, R4 ;  /* 0x0000001757577223 */ /* 0x000fe20000000004 */
[----:B------:R-:W-:Y:S06]  /*4740*/  @!P0 BRA `(.L_x_160) ;  /* 0x0000000c00c88947 */ /* 0x000fec0003800000 */
[----:B------:R0:W-:Y:S01]  /*4750*/  STG.E desc[UR38][R12.64+0x1e4], R87 ;  /* 0x0001e4570c007986 */ /* 0x0001e2000c101926 */
[----:B------:R-:W-:Y:S05]  /*4760*/  BRA `(.L_x_160) ;  /* 0x0000000c00c07947 */ /* 0x000fea0003800000 */
.L_x_35:
[----:B------:R-:W-:Y:S01]  /*4770*/  ISETP.GT.AND P0, PT, R4, 0x1, PT ;  /* 0x000000010400780c */ /* 0x000fe20003f04270 */
[----:B------:R-:W-:Y:S01]  /*4780*/  ULDC.64 UR4, c[0x0][0x5c0] ;  /* 0x0001700000047ab9 */ /* 0x000fe20000000a00 */
[-C--:B------:R-:W-:Y:S01]  /*4790*/  FMUL R5, R24, R23.reuse ;  /* 0x0000001718057220 */ /* 0x080fe20000400000 */
[C---:B------:R-:W-:Y:S01]  /*47a0*/  LEA R6, P4, R106.reuse, UR4, 0x2 ;  /* 0x000000046a067c11 */ /* 0x040fe2000f8810ff */
[-C--:B------:R-:W-:Y:S01]  /*47b0*/  FMUL R25, R25, R23.reuse ;  /* 0x0000001719197220 */ /* 0x080fe20000400000 */
[----:B------:R-:W-:Y:S01]  /*47c0*/  ISETP.GT.AND P2, PT, R3, RZ, P0 ;  /* 0x000000ff0300720c */ /* 0x000fe20000744270 */
[-C--:B------:R-:W-:Y:S01]  /*47d0*/  FMUL R27, R27, R23.reuse ;  /* 0x000000171b1b7220 */ /* 0x080fe20000400000 */
[----:B------:R-:W-:Y:S01]  /*47e0*/  LEA.HI.X R7, R106, UR5, R115, 0x2, P4 ;  /* 0x000000056a077c11 */ /* 0x000fe2000a0f1473 */
[-C--:B------:R-:W-:Y:S01]  /*47f0*/  FMUL R11, R28, R23.reuse ;  /* 0x000000171c0b7220 */ /* 0x080fe20000400000 */
[----:B------:R-:W-:Y:S01]  /*4800*/  ISETP.GT.AND P3, PT, R3, 0x8, P3 ;  /* 0x000000080300780c */ /* 0x000fe20001f64270 */
[-C--:B------:R-:W-:Y:S01]  /*4810*/  FMUL R29, R29, R23.reuse ;  /* 0x000000171d1d7220 */ /* 0x080fe20000400000 */
[----:B------:R-:W-:Y:S01]  /*4820*/  SHF.L.U64.HI R9, R91, 0x2, R92 ;  /* 0x000000025b097819 */ /* 0x000fe2000001025c */
[----:B------:R0:W-:Y:S01]  /*4830*/  @P1 STG.E desc[UR38][R6.64], R5 ;  /* 0x0000000506001986 */ /* 0x0001e2000c101926 */
[----:B------:R-:W-:Y:S01]  /*4840*/  ISETP.GT.AND P0, PT, R3, 0x8, P0 ;  /* 0x000000080300780c */ /* 0x000fe20000704270 */
[-C--:B------:R-:W-:Y:S01]  /*4850*/  FMUL R31, R31, R23.reuse ;  /* 0x000000171f1f7220 */ /* 0x080fe20000400000 */
[----:B------:R-:W-:Y:S01]  /*4860*/  LEA R8, P1, R91, R6, 0x2 ;  /* 0x000000065b087211 */ /* 0x000fe200078210ff */
[-C--:B------:R-:W-:Y:S01]  /*4870*/  FMUL R33, R33, R23.reuse ;  /* 0x0000001721217220 */ /* 0x080fe20000400000 */
[C---:B------:R-:W-:Y:S01]  /*4880*/  ISETP.GT.AND P5, PT, R4.reuse, 0x8, PT ;  /* 0x000000080400780c */ /* 0x040fe20003fa4270 */
[----:B------:R-:W-:Y:S01]  /*4890*/  @P2 STG.E desc[UR38][R6.64+0x4], R25 ;  /* 0x0000041906002986 */ /* 0x000fe2000c101926 */
[----:B------:R-:W-:Y:S01]  /*48a0*/  ISETP.GT.AND P4, PT, R4, 0x9, PT ;  /* 0x000000090400780c */ /* 0x000fe20003f84270 */
[----:B------:R-:W-:Y:S01]  /*48b0*/  IMAD.X R9, R9, 0x1, R7, P1 ;  /* 0x0000000109097824 */ /* 0x000fe200008e0607 */
[----:B------:R-:W-:Y:S01]  /*48c0*/  ISETP.GT.AND P2, PT, R3, RZ, P5 ;  /* 0x000000ff0300720c */ /* 0x000fe20002f44270 */
[-C--:B------:R-:W-:Y:S01]  /*48d0*/  FMUL R35, R35, R23.reuse ;  /* 0x0000001723237220 */ /* 0x080fe20000400000 */
[C---:B------:R-:W-:Y:S01]  /*48e0*/  ISETP.GT.AND P1, PT, R3.reuse, RZ, P4 ;  /* 0x000000ff0300720c */ /* 0x040fe20002724270 */
[-C--:B0-----:R-:W-:Y:S01]  /*48f0*/  FMUL R5, R26, R23.reuse ;  /* 0x000000171a057220 */ /* 0x081fe20000400000 */
[----:B------:R-:W-:Y:S01]  /*4900*/  ISETP.GT.AND P4, PT, R3, 0x8, P4 ;  /* 0x000000080300780c */ /* 0x000fe20002784270 */
[-C--:B------:R-:W-:Y:S01]  /*4910*/  FMUL R37, R37, R23.reuse ;  /* 0x0000001725257220 */ /* 0x080fe20000400000 */
[-C--:B------:R-:W-:Y:S01]  /*4920*/  FMUL R39, R39, R23.reuse ;  /* 0x0000001727277220 */ /* 0x080fe20000400000 */
[-C--:B------:R-:W-:Y:S01]  /*4930*/  FMUL R41, R41, R23.reuse ;  /* 0x0000001729297220 */ /* 0x080fe20000400000 */
[----:B------:R0:W-:Y:S01]  /*4940*/  @P3 STG.E desc[UR38][R8.64], R5 ;  /* 0x0000000508003986 */ /* 0x0001e2000c101926 */
[C---:B------:R-:W-:Y:S01]  /*4950*/  ISETP.GT.AND P3, PT, R4.reuse, 0x11, PT ;  /* 0x000000110400780c */ /* 0x040fe20003f64270 */
[-C--:B------:R-:W-:Y:S01]  /*4960*/  FMUL R43, R43, R23.reuse ;  /* 0x000000172b2b7220 */ /* 0x080fe20000400000 */
[-C--:B------:R-:W-:Y:S01]  /*4970*/  FMUL R45, R45, R23.reuse ;  /* 0x000000172d2d7220 */ /* 0x080fe20000400000 */
[----:B------:R-:W-:Y:S01]  /*4980*/  @P0 STG.E desc[UR38][R8.64+0x4], R27 ;  /* 0x0000041b08000986 */ /* 0x000fe2000c101926 */
[----:B------:R-:W-:Y:S01]  /*4990*/  ISETP.GT.AND P0, PT, R3, 0x8, P5 ;  /* 0x000000080300780c */ /* 0x000fe20002f04270 */
[-C--:B------:R-:W-:Y:S01]  /*49a0*/  FMUL R47, R47, R23.reuse ;  /* 0x000000172f2f7220 */ /* 0x080fe20000400000 */
[----:B------:R-:W-:Y:S01]  /*49b0*/  ISETP.GT.AND P5, PT, R4, 0x10, PT ;  /* 0x000000100400780c */ /* 0x000fe20003fa4270 */
[----:B------:R1:W-:Y:S01]  /*49c0*/  @P2 STG.E desc[UR38][R6.64+0x20], R11 ;  /* 0x0000200b06002986 */ /* 0x0003e2000c101926 */
[-C--:B------:R-:W-:Y:S01]  /*49d0*/  FMUL R49, R49, R23.reuse ;  /* 0x0000001731317220 */ /* 0x080fe20000400000 */
[-C--:B------:R-:W-:Y:S01]  /*49e0*/  FMUL R51, R51, R23.reuse ;  /* 0x0000001733337220 */ /* 0x080fe20000400000 */
[C---:B------:R-:W-:Y:S01]  /*49f0*/  ISETP.GT.AND P2, PT, R3.reuse, RZ, P5 ;  /* 0x000000ff0300720c */ /* 0x040fe20002f44270 */
[----:B------:R-:W-:Y:S01]  /*4a00*/  @P1 STG.E desc[UR38][R6.64+0x24], R29 ;  /* 0x0000241d06001986 */ /* 0x000fe2000c101926 */
[C---:B------:R-:W-:Y:S01]  /*4a10*/  ISETP.GT.AND P1, PT, R3.reuse, RZ, P3 ;  /* 0x000000ff0300720c */ /* 0x040fe20001f24270 */
[-C--:B0-----:R-:W-:Y:S01]  /*4a20*/  FMUL R5, R30, R23.reuse ;  /* 0x000000171e057220 */ /* 0x081fe20000400000 */
[----:B------:R-:W-:Y:S01]  /*4a30*/  ISETP.GT.AND P3, PT, R3, 0x8, P3 ;  /* 0x000000080300780c */ /* 0x000fe20001f64270 */
[-C--:B------:R-:W-:Y:S01]  /*4a40*/  FMUL R53, R53, R23.reuse ;  /* 0x0000001735357220 */ /* 0x080fe20000400000 */
[-C--:B------:R-:W-:Y:S01]  /*4a50*/  FMUL R55, R55, R23.reuse ;  /* 0x0000001737377220 */ /* 0x080fe20000400000 */
[-C--:B------:R-:W-:Y:S01]  /*4a60*/  FMUL R57, R57, R23.reuse ;  /* 0x0000001739397220 */ /* 0x080fe20000400000 */
[----:B------:R0:W-:Y:S01]  /*4a70*/  @P0 STG.E desc[UR38][R8.64+0x20], R5 ;  /* 0x0000200508000986 */ /* 0x0001e2000c101926 */
[-C--:B-1----:R-:W-:Y:S01]  /*4a80*/  FMUL R11, R32, R23.reuse ;  /* 0x00000017200b7220 */ /* 0x082fe20000400000 */
[----:B------:R-:W-:Y:S01]  /*4a90*/  ISETP.GT.AND P0, PT, R3, 0x8, P5 ;  /* 0x000000080300780c */ /* 0x000fe20002f04270 */
[-C--:B------:R-:W-:Y:S01]  /*4aa0*/  FMUL R59, R59, R23.reuse ;  /* 0x000000173b3b7220 */ /* 0x080fe20000400000 */
[----:B------:R-:W-:Y:S01]  /*4ab0*/  @P4 STG.E desc[UR38][R8.64+0x24], R31 ;  /* 0x0000241f08004986 */ /* 0x000fe2000c101926 */
[C---:B------:R-:W-:Y:S01]  /*4ac0*/  ISETP.GT.AND P5, PT, R4.reuse, 0x18, PT ;  /* 0x000000180400780c */ /* 0x040fe20003fa4270 */
[-C--:B------:R-:W-:Y:S01]  /*4ad0*/  FMUL R61, R61, R23.reuse ;  /* 0x000000173d3d7220 */ /* 0x080fe20000400000 */
[----:B------:R-:W-:Y:S01]  /*4ae0*/  ISETP.GT.AND P4, PT, R4, 0x19, PT ;  /* 0x000000190400780c */ /* 0x000fe20003f84270 */
[----:B------:R1:W-:Y:S01]  /*4af0*/  @P2 STG.E desc[UR38][R6.64+0x40], R11 ;  /* 0x0000400b06002986 */ /* 0x0003e2000c101926 */
[----:B------:R-:W-:Y:S01]  /*4b00*/  ISETP.GT.AND P2, PT, R3, RZ, P5 ;  /* 0x000000ff0300720c */ /* 0x000fe20002f44270 */
[-C--:B------:R-:W-:Y:S01]  /*4b10*/  FMUL R63, R63, R23.reuse ;  /* 0x000000173f3f7220 */ /* 0x080fe20000400000 */
[-C--:B------:R-:W-:Y:S01]  /*4b20*/  FMUL R65, R65, R23.reuse ;  /* 0x0000001741417220 */ /* 0x080fe20000400000 */
        /* <DEDUP_REMOVED lines=32> */
[----:B------:R-:W-:Y:S01]  /*4d30*/  FMUL R87, R87, R23 ;  /* 0x0000001757577220 */ /* 0x000fe20000400000 */
[----:B------:R-:W-:Y:S01]  /*4d40*/  ISETP.GT.AND P4, PT, R4, 0x29, PT ;  /* 0x000000290400780c */ /* 0x000fe20003f84270 */
[----:B------:R1:W-:Y:S01]  /*4d50*/  @P2 STG.E desc[UR38][R6.64+0x80], R11 ;  /* 0x0000800b06002986 */ /* 0x0003e2000c101926 */
[----:B------:R-:W-:-:S03]  /*4d60*/  ISETP.GT.AND P2, PT, R3, RZ, P5 ;  /* 0x000000ff0300720c */ /* 0x000fc60002f44270 */
[----:B------:R-:W-:Y:S01]  /*4d70*/  @P1 STG.E desc[UR38][R6.64+0x84], R41 ;  /* 0x0000842906001986 */ /* 0x000fe2000c101926 */
[C---:B------:R-:W-:Y:S01]  /*4d80*/  ISETP.GT.AND P1, PT, R3.reuse, RZ, P4 ;  /* 0x000000ff0300720c */ /* 0x040fe20002724270 */
[----:B0-----:R-:W-:Y:S01]  /*4d90*/  FMUL R5, R42, R23 ;  /* 0x000000172a057220 */ /* 0x001fe20000400000 */
[----:B------:R-:W-:-:S04]  /*4da0*/  ISETP.GT.AND P4, PT, R3, 0x8, P4 ;  /* 0x000000080300780c */ /* 0x000fc80002784270 */
[----:B------:R0:W-:Y:S01]  /*4db0*/  @P0 STG.E desc[UR38][R8.64+0x80], R5 ;  /* 0x0000800508000986 */ /* 0x0001e2000c101926 */
[----:B-1----:R-:W-:Y:S01]  /*4dc0*/  FMUL R11, R44, R23 ;  /* 0x000000172c0b7220 */ /* 0x002fe20000400000 */
[C---:B------:R-:W-:Y:S02]  /*4dd0*/  ISETP.GT.AND P0, PT, R3.reuse, 0x8, P5 ;  /* 0x000000080300780c */ /* 0x040fe40002f04270 */
[----:B------:R-:W-:Y:S01]  /*4de0*/  @P3 STG.E desc[UR38][R8.64+0x84], R43 ;  /* 0x0000842b08003986 */ /* 0x000fe2000c101926 */
[C---:B------:R-:W-:Y:S02]  /*4df0*/  ISETP.GT.AND P5, PT, R4.reuse, 0x30, PT ;  /* 0x000000300400780c */ /* 0x040fe40003fa4270 */
        /* <DEDUP_REMOVED lines=21> */
[----:B------:R-:W-:Y:S02]  /*4f50*/  ISETP.GT.AND P0, PT, R3, 0x8, P5 ;  /* 0x000000080300780c */ /* 0x000fe40002f04270 */
[----:B------:R-:W-:Y:S01]  /*4f60*/  @P3 STG.E desc[UR38][R8.64+0xc4], R51 ;  /* 0x0000c43308003986 */ /* 0x000fe2000c101926 */
[----:B------:R-:W-:-:S03]  /*4f70*/  ISETP.GT.AND P5, PT, R4, 0x40, PT ;  /* 0x000000400400780c */ /* 0x000fc60003fa4270 */
[----:B------:R1:W-:Y:S01]  /*4f80*/  @P2 STG.E desc[UR38][R6.64+0xe0], R11 ;  /* 0x0000e00b06002986 */ /* 0x0003e2000c101926 */
[----:B------:R-:W-:-:S03]  /*4f90*/  ISETP.GT.AND P3, PT, R3, RZ, P5 ;  /* 0x000000ff0300720c */ /* 0x000fc60002f64270 */
[----:B------:R-:W-:Y:S01]  /*4fa0*/  @P1 STG.E desc[UR38][R6.64+0xe4], R53 ;  /* 0x0000e43506001986 */ /* 0x000fe2000c101926 */
[----:B------:R-:W-:Y:S01]  /*4fb0*/  ISETP.GT.AND P1, PT, R4, 0x41, PT ;  /* 0x000000410400780c */ /* 0x000fe20003f24270 */
[----:B0-----:R-:W-:-:S03]  /*4fc0*/  FMUL R5, R54, R23 ;  /* 0x0000001736057220 */ /* 0x001fc60000400000 */
[C---:B------:R-:W-:Y:S02]  /*4fd0*/  ISETP.GT.AND P2, PT, R3.reuse, RZ, P1 ;  /* 0x000000ff0300720c */ /* 0x040fe40000f44270 */
[----:B------:R0:W-:Y:S01]  /*4fe0*/  @P0 STG.E desc[UR38][R8.64+0xe0], R5 ;  /* 0x0000e00508000986 */ /* 0x0001e2000c101926 */
[-C--:B-1----:R-:W-:Y:S01]  /*4ff0*/  FMUL R11, R56, R23.reuse ;  /* 0x00000017380b7220 */ /* 0x082fe20000400000 */
[C---:B------:R-:W-:Y:S02]  /*5000*/  ISETP.GT.AND P0, PT, R3.reuse, 0x8, P5 ;  /* 0x000000080300780c */ /* 0x040fe40002f04270 */
[----:B------:R-:W-:Y:S01]  /*5010*/  @P4 STG.E desc[UR38][R8.64+0xe4], R55 ;  /* 0x0000e43708004986 */ /* 0x000fe2000c101926 */
[C---:B------:R-:W-:Y:S02]  /*5020*/  ISETP.GT.AND P1, PT, R3.reuse, 0x8, P1 ;  /* 0x000000080300780c */ /* 0x040fe40000f24270 */
[C---:B------:R-:W-:Y:S01]  /*5030*/  ISETP.GT.AND P5, PT, R4.reuse, 0x48, PT ;  /* 0x000000480400780c */ /* 0x040fe20003fa4270 */
[----:B------:R1:W-:Y:S03]  /*5040*/  @P3 STG.E desc[UR38][R6.64+0x100], R11 ;  /* 0x0001000b06003986 */ /* 0x0003e6000c101926 */
[----:B------:R-:W-:Y:S01]  /*5050*/  ISETP.GT.AND P4, PT, R3, RZ, P5 ;  /* 0x000000ff0300720c */ /* 0x000fe20002f84270 */
[----:B------:R-:W-:Y:S01]  /*5060*/  @P2 STG.E desc[UR38][R6.64+0x104], R57 ;  /* 0x0001043906002986 */ /* 0x000fe2000c101926 */
[----:B------:R-:W-:Y:S01]  /*5070*/  ISETP.GT.AND P2, PT, R4, 0x49, PT ;  /* 0x000000490400780c */ /* 0x000fe20003f44270 */
[----:B0-----:R-:W-:-:S03]  /*5080*/  FMUL R5, R58, R23 ;  /* 0x000000173a057220 */ /* 0x001fc60000400000 */
[C---:B------:R-:W-:Y:S02]  /*5090*/  ISETP.GT.AND P3, PT, R3.reuse, RZ, P2 ;  /* 0x000000ff0300720c */ /* 0x040fe40001764270 */
[----:B------:R0:W-:Y:S01]  /*50a0*/  @P0 STG.E desc[UR38][R8.64+0x100], R5 ;  /* 0x0001000508000986 */ /* 0x0001e2000c101926 */
[----:B-1----:R-:W-:Y:S01]  /*50b0*/  FMUL R11, R60, R23 ;  /* 0x000000173c0b7220 */ /* 0x002fe20000400000 */
[C---:B------:R-:W-:Y:S02]  /*50c0*/  ISETP.GT.AND P2, PT, R3.reuse, 0x8, P2 ;  /* 0x000000080300780c */ /* 0x040fe40001744270 */
[----:B------:R-:W-:Y:S01]  /*50d0*/  @P1 STG.E desc[UR38][R8.64+0x104], R59 ;  /* 0x0001043b08001986 */ /* 0x000fe2000c101926 */
[----:B------:R-:W-:Y:S02]  /*50e0*/  ISETP.GT.AND P1, PT, R3, 0x8, P5 ;  /* 0x000000080300780c */ /* 0x000fe40002f24270 */
[C---:B------:R-:W-:Y:S01]  /*50f0*/  ISETP.GT.AND P5, PT, R4.reuse, 0x50, PT ;  /* 0x000000500400780c */ /* 0x040fe20003fa4270 */
[----:B------:R1:W-:Y:S01]  /*5100*/  @P4 STG.E desc[UR38][R6.64+0x120], R11 ;  /* 0x0001200b06004986 */ /* 0x0003e2000c101926 */
[----:B------:R-:W-:-:S03]  /*5110*/  ISETP.GT.AND P0, PT, R4, 0x51, PT ;  /* 0x000000510400780c */ /* 0x000fc60003f04270 */
[----:B------:R-:W-:Y:S01]  /*5120*/  @P3 STG.E desc[UR38][R6.64+0x124], R61 ;  /* 0x0001243d06003986 */ /* 0x000fe2000c101926 */
[C---:B------:R-:W-:Y:S01]  /*5130*/  ISETP.GT.AND P3, PT, R3.reuse, RZ, P5 ;  /* 0x000000ff0300720c */ /* 0x040fe20002f64270 */
[-C--:B0-----:R-:W-:Y:S01]  /*5140*/  FMUL R5, R62, R23.reuse ;  /* 0x000000173e057220 */ /* 0x081fe20000400000 */
[C---:B------:R-:W-:Y:S02]  /*5150*/  ISETP.GT.AND P4, PT, R3.reuse, RZ, P0 ;  /* 0x000000ff0300720c */ /* 0x040fe40000784270 */
[C---:B------:R-:W-:Y:S02]  /*5160*/  ISETP.GT.AND P0, PT, R3.reuse, 0x8, P0 ;  /* 0x000000080300780c */ /* 0x040fe40000704270 */
[----:B------:R0:W-:Y:S01]  /*5170*/  @P1 STG.E desc[UR38][R8.64+0x120], R5 ;  /* 0x0001200508001986 */ /* 0x0001e2000c101926 */
[----:B------:R-:W-:Y:S01]  /*5180*/  ISETP.GT.AND P1, PT, R3, 0x8, P5 ;  /* 0x000000080300780c */ /* 0x000fe20002f24270 */
[----:B-1----:R-:W-:Y:S02]  /*5190*/  FMUL R11, R64, R23 ;  /* 0x00000017400b7220 */ /* 0x002fe40000400000 */
[----:B------:R-:W-:Y:S01]  /*51a0*/  @P2 STG.E desc[UR38][R8.64+0x124], R63 ;  /* 0x0001243f08002986 */ /* 0x000fe2000c101926 */
[----:B------:R-:W-:-:S03]  /*51b0*/  ISETP.GT.AND P2, PT, R4, 0x58, PT ;  /* 0x000000580400780c */ /* 0x000fc60003f44270 */
[----:B------:R1:W-:Y:S01]  /*51c0*/  @P3 STG.E desc[UR38][R6.64+0x140], R11 ;  /* 0x0001400b06003986 */ /* 0x0003e2000c101926 */
[C---:B------:R-:W-:Y:S02]  /*51d0*/  ISETP.GT.AND P5, PT, R3.reuse, RZ, P2 ;  /* 0x000000ff0300720c */ /* 0x040fe400017a4270 */
[----:B------:R-:W-:Y:S01]  /*51e0*/  ISETP.GT.AND P3, PT, R4, 0x59, PT ;  /* 0x000000590400780c */ /* 0x000fe20003f64270 */
[-C--:B0-----:R-:W-:Y:S01]  /*51f0*/  FMUL R5, R66, R23.reuse ;  /* 0x0000001742057220 */ /* 0x081fe20000400000 */
[----:B------:R-:W-:Y:S01]  /*5200*/  @P4 STG.E desc[UR38][R6.64+0x144], R65 ;  /* 0x0001444106004986 */ /* 0x000fe2000c101926 */
[C---:B------:R-:W-:Y:S02]  /*5210*/  ISETP.GT.AND P2, PT, R3.reuse, 0x8, P2 ;  /* 0x000000080300780c */ /* 0x040fe40001744270 */
[C---:B------:R-:W-:Y:S01]  /*5220*/  ISETP.GT.AND P4, PT, R3.reuse, RZ, P3 ;  /* 0x000000ff0300720c */ /* 0x040fe20001f84270 */
[----:B------:R0:W-:Y:S01]  /*5230*/  @P1 STG.E desc[UR38][R8.64+0x140], R5 ;  /* 0x0001400508001986 */ /* 0x0001e2000c101926 */
[----:B------:R-:W-:Y:S01]  /*5240*/  ISETP.GT.AND P3, PT, R3, 0x8, P3 ;  /* 0x000000080300780c */ /* 0x000fe20001f64270 */
[----:B-1----:R-:W-:-:S02]  /*5250*/  FMUL R11, R68, R23 ;  /* 0x00000017440b7220 */ /* 0x002fc40000400000 */
[----:B------:R-:W-:Y:S01]  /*5260*/  @P0 STG.E desc[UR38][R8.64+0x144], R67 ;  /* 0x0001444308000986 */ /* 0x000fe2000c101926 */
[C---:B------:R-:W-:Y:S02]  /*5270*/  ISETP.GT.AND P0, PT, R4.reuse, 0x60, PT ;  /* 0x000000600400780c */ /* 0x040fe40003f04270 */
[----:B------:R-:W-:Y:S01]  /*5280*/  ISETP.GT.AND P1, PT, R4, 0x61, PT ;  /* 0x000000610400780c */ /* 0x000fe20003f24270 */
[----:B------:R1:W-:Y:S01]  /*5290*/  @P5 STG.E desc[UR38][R6.64+0x160], R11 ;  /* 0x0001600b06005986 */ /* 0x0003e2000c101926 */
[C---:B------:R-:W-:Y:S02]  /*52a0*/  ISETP.GT.AND P5, PT, R3.reuse, RZ, P0 ;  /* 0x000000ff0300720c */ /* 0x040fe400007a4270 */
[C---:B------:R-:W-:Y:S01]  /*52b0*/  ISETP.GT.AND P0, PT, R3.reuse, 0x8, P0 ;  /* 0x000000080300780c */ /* 0x040fe20000704270 */
[----:B0-----:R-:W-:Y:S01]  /*52c0*/  FMUL R5, R70, R23 ;  /* 0x0000001746057220 */ /* 0x001fe20000400000 */
[----:B------:R-:W-:Y:S01]  /*52d0*/  @P4 STG.E desc[UR38][R6.64+0x164], R69 ;  /* 0x0001644506004986 */ /* 0x000fe2000c101926 */
[----:B------:R-:W-:-:S02]  /*52e0*/  ISETP.GT.AND P4, PT, R3, RZ, P1 ;  /* 0x000000ff0300720c */ /* 0x000fc40000f84270 */
[----:B------:R-:W-:Y:S01]  /*52f0*/  ISETP.GT.AND P1, PT, R3, 0x8, P1 ;  /* 0x000000080300780c */ /* 0x000fe20000f24270 */
[----:B------:R0:W-:Y:S01]  /*5300*/  @P2 STG.E desc[UR38][R8.64+0x160], R5 ;  /* 0x0001600508002986 */ /* 0x0001e2000c101926 */
[----:B------:R-:W-:Y:S01]  /*5310*/  ISETP.GT.AND P2, PT, R4, 0x68, PT ;  /* 0x000000680400780c */ /* 0x000fe20003f44270 */
[----:B-1----:R-:W-:Y:S02]  /*5320*/  FMUL R11, R72, R23 ;  /* 0x00000017480b7220 */ /* 0x002fe40000400000 */
[----:B------:R-:W-:Y:S01]  /*5330*/  @P3 STG.E desc[UR38][R8.64+0x164], R71 ;  /* 0x0001644708003986 */ /* 0x000fe2000c101926 */
[----:B------:R-:W-:-:S03]  /*5340*/  ISETP.GT.AND P3, PT, R4, 0x69, PT ;  /* 0x000000690400780c */ /* 0x000fc60003f64270 */
[----:B------:R1:W-:Y:S01]  /*5350*/  @P5 STG.E desc[UR38][R6.64+0x180], R11 ;  /* 0x0001800b06005986 */ /* 0x0003e2000c101926 */
[C---:B------:R-:W-:Y:S02]  /*5360*/  ISETP.GT.AND P5, PT, R3.reuse, RZ, P2 ;  /* 0x000000ff0300720c */ /* 0x040fe400017a4270 */
[C---:B------:R-:W-:Y:S01]  /*5370*/  ISETP.GT.AND P2, PT, R3.reuse, 0x8, P2 ;  /* 0x000000080300780c */ /* 0x040fe20001744270 */
[-C--:B0-----:R-:W-:Y:S01]  /*5380*/  FMUL R5, R74, R23.reuse ;  /* 0x000000174a057220 */ /* 0x081fe20000400000 */
[----:B------:R-:W-:Y:S01]  /*5390*/  @P4 STG.E desc[UR38][R6.64+0x184], R73 ;  /* 0x0001844906004986 */ /* 0x000fe2000c101926 */
[C---:B------:R-:W-:Y:S02]  /*53a0*/  ISETP.GT.AND P4, PT, R3.reuse, RZ, P3 ;  /* 0x000000ff0300720c */ /* 0x040fe40001f84270 */
[----:B------:R-:W-:Y:S01]  /*53b0*/  ISETP.GT.AND P3, PT, R3, 0x8, P3 ;  /* 0x000000080300780c */ /* 0x000fe20001f64270 */
[----:B------:R0:W-:Y:S01]  /*53c0*/  @P0 STG.E desc[UR38][R8.64+0x180], R5 ;  /* 0x0001800508000986 */ /* 0x0001e2000c101926 */
[----:B------:R-:W-:Y:S01]  /*53d0*/  ISETP.GT.AND P0, PT, R4, 0x70, PT ;  /* 0x000000700400780c */ /* 0x000fe20003f04270 */
[----:B-1----:R-:W-:-:S02]  /*53e0*/  FMUL R11, R76, R23 ;  /* 0x000000174c0b7220 */ /* 0x002fc40000400000 */
[----:B------:R-:W-:Y:S01]  /*53f0*/  @P1 STG.E desc[UR38][R8.64+0x184], R75 ;  /* 0x0001844b08001986 */ /* 0x000fe2000c101926 */
[----:B------:R-:W-:-:S03]  /*5400*/  ISETP.GT.AND P1, PT, R4, 0x71, PT ;  /* 0x000000710400780c */ /* 0x000fc60003f24270 */
[----:B------:R1:W-:Y:S01]  /*5410*/  @P5 STG.E desc[UR38][R6.64+0x1a0], R11 ;  /* 0x0001a00b06005986 */ /* 0x0003e2000c101926 */
[C---:B------:R-:W-:Y:S02]  /*5420*/  ISETP.GT.AND P5, PT, R3.reuse, RZ, P0 ;  /* 0x000000ff0300720c */ /* 0x040fe400007a4270 */
[C---:B------:R-:W-:Y:S01]  /*5430*/  ISETP.GT.AND P0, PT, R3.reuse, 0x8, P0 ;  /* 0x000000080300780c */ /* 0x040fe20000704270 */
[----:B------:R-:W-:Y:S01]  /*5440*/  @P4 STG.E desc[UR38][R6.64+0x1a4], R77 ;  /* 0x0001a44d06004986 */ /* 0x000fe2000c101926 */
[-C--:B0-----:R-:W-:Y:S01]  /*5450*/  FMUL R5, R78, R23.reuse ;  /* 0x000000174e057220 */ /* 0x081fe20000400000 */
[C---:B------:R-:W-:Y:S02]  /*5460*/  ISETP.GT.AND P4, PT, R3.reuse, RZ, P1 ;  /* 0x000000ff0300720c */ /* 0x040fe40000f84270 */
[----:B------:R-:W-:Y:S02]  /*5470*/  ISETP.GT.AND P1, PT, R3, 0x8, P1 ;  /* 0x000000080300780c */ /* 0x000fe40000f24270 */
[----:B------:R0:W-:Y:S01]  /*5480*/  @P2 STG.E desc[UR38][R8.64+0x1a0], R5 ;  /* 0x0001a00508002986 */ /* 0x0001e2000c101926 */
[----:B------:R-:W-:Y:S01]  /*5490*/  ISETP.GT.AND P2, PT, R4, 0x78, PT ;  /* 0x000000780400780c */ /* 0x000fe20003f44270 */
[----:B-1----:R-:W-:-:S02]  /*54a0*/  FMUL R11, R80, R23 ;  /* 0x00000017500b7220 */ /* 0x002fc40000400000 */
[----:B------:R-:W-:Y:S01]  /*54b0*/  @P3 STG.E desc[UR38][R8.64+0x1a4], R79 ;  /* 0x0001a44f08003986 */ /* 0x000fe2000c101926 */
[----:B------:R-:W-:Y:S01]  /*54c0*/  ISETP.GT.AND P3, PT, R4, 0x79, PT ;  /* 0x000000790400780c */ /* 0x000fe20003f64270 */
[----:B------:R-:W-:Y:S02]  /*54d0*/  @P5 IMAD.MOV.U32 R4, RZ, RZ, R6 ;  /* 0x000000ffff045224 */ /* 0x000fe400078e0006 */
[----:B0-----:R-:W-:-:S05]  /*54e0*/  @P5 IMAD.MOV.U32 R5, RZ, RZ, R7 ;  /* 0x000000ffff055224 */ /* 0x001fca00078e0007 */
[----:B------:R0:W-:Y:S01]  /*54f0*/  @P5 STG.E desc[UR38][R4.64+0x1c0], R11 ;  /* 0x0001c00b04005986 */ /* 0x0001e2000c101926 */
[C---:B------:R-:W-:Y:S02]  /*5500*/  ISETP.GT.AND P5, PT, R3.reuse, RZ, P3 ;  /* 0x000000ff0300720c */ /* 0x040fe40001fa4270 */
[----:B------:R-:W-:Y:S01]  /*5510*/  ISETP.GT.AND P3, PT, R3, 0x8, P3 ;  /* 0x000000080300780c */ /* 0x000fe20001f64270 */
[----:B0-----:R-:W-:Y:S02]  /*5520*/  @P4 IMAD.MOV.U32 R4, RZ, RZ, R6 ;  /* 0x000000ffff044224 */ /* 0x001fe400078e0006 */
[----:B------:R-:W-:Y:S01]  /*5530*/  FMUL R11, R84, R23 ;  /* 0x00000017540b7220 */ /* 0x000fe20000400000 */
[----:B------:R-:W-:-:S05]  /*5540*/  @P4 IMAD.MOV.U32 R5, RZ, RZ, R7 ;  /* 0x000000ffff054224 */ /* 0x000fca00078e0007 */
[----:B------:R0:W-:Y:S01]  /*5550*/  @P4 STG.E desc[UR38][R4.64+0x1c4], R81 ;  /* 0x0001c45104004986 */ /* 0x0001e2000c101926 */
[C---:B------:R-:W-:Y:S02]  /*5560*/  ISETP.GT.AND P4, PT, R3.reuse, RZ, P2 ;  /* 0x000000ff0300720c */ /* 0x040fe40001784270 */
[----:B------:R-:W-:Y:S01]  /*5570*/  ISETP.GT.AND P2, PT, R3, 0x8, P2 ;  /* 0x000000080300780c */ /* 0x000fe20001744270 */
[----:B------:R-:W-:Y:S01]  /*5580*/  FMUL R3, R82, R23 ;  /* 0x0000001752037220 */ /* 0x000fe20000400000 */
[----:B0-----:R-:W-:Y:S02]  /*5590*/  @P0 IMAD.MOV.U32 R4, RZ, RZ, R8 ;  /* 0x000000ffff040224 */ /* 0x001fe400078e0008 */
[----:B------:R-:W-:-:S05]  /*55a0*/  @P0 IMAD.MOV.U32 R5, RZ, RZ, R9 ;  /* 0x000000ffff050224 */ /* 0x000fca00078e0009 */
[----:B------:R0:W-:Y:S02]  /*55b0*/  @P0 STG.E desc[UR38][R4.64+0x1c0], R3 ;  /* 0x0001c00304000986 */ /* 0x0001e4000c101926 */
[----:B0-----:R-:W-:Y:S02]  /*55c0*/  @P1 IMAD.MOV.U32 R4, RZ, RZ, R8 ;  /* 0x000000ffff041224 */ /* 0x001fe400078e0008 */
[----:B------:R-:W-:-:S05]  /*55d0*/  @P1 IMAD.MOV.U32 R5, RZ, RZ, R9 ;  /* 0x000000ffff051224 */ /* 0x000fca00078e0009 */
[----:B------:R0:W-:Y:S02]  /*55e0*/  @P1 STG.E desc[UR38][R4.64+0x1c4], R83 ;  /* 0x0001c45304001986 */ /* 0x0001e4000c101926 */
[----:B0-----:R-:W-:Y:S02]  /*55f0*/  @P4 IMAD.MOV.U32 R4, RZ, RZ, R6 ;  /* 0x000000ffff044224 */ /* 0x001fe400078e0006 */
[----:B------:R-:W-:-:S05]  /*5600*/  @P4 IMAD.MOV.U32 R5, RZ, RZ, R7 ;  /* 0x000000ffff054224 */ /* 0x000fca00078e0007 */
[----:B------:R0:W-:Y:S04]  /*5610*/  @P4 STG.E desc[UR38][R4.64+0x1e0], R11 ;  /* 0x0001e00b04004986 */ /* 0x0001e8000c101926 */
[----:B------:R4:W-:Y:S01]  /*5620*/  @P5 STG.E desc[UR38][R6.64+0x1e4], R85 ;  /* 0x0001e45506005986 */ /* 0x0009e2000c101926 */
[----:B0-----:R-:W-:Y:S02]  /*5630*/  @P2 IMAD.MOV.U32 R4, RZ, RZ, R8 ;  /* 0x000000ffff042224 */ /* 0x001fe400078e0008 */
[----:B------:R-:W-:-:S05]  /*5640*/  @P2 IMAD.MOV.U32 R5, RZ, RZ, R9 ;  /* 0x000000ffff052224 */ /* 0x000fca00078e0009 */
[----:B------:R4:W-:Y:S04]  /*5650*/  @P2 STG.E desc[UR38][R4.64+0x1e0], R13 ;  /* 0x0001e00d04002986 */ /* 0x0009e8000c101926 */
[----:B------:R4:W-:Y:S02]  /*5660*/  @P3 STG.E desc[UR38][R8.64+0x1e4], R87 ;  /* 0x0001e45708003986 */ /* 0x0009e4000c101926 */
.L_x_160:
[----:B------:R-:W-:Y:S05]  /*5670*/  BSYNC B0 ;  /* 0x0000000000007941 */ /* 0x000fea0003800000 */
.L_x_34:
[----:B------:R-:W-:Y:S01]  /*5680*/  IADD3 R16, P0, R16, UR36, RZ ;  /* 0x0000002410107c10 */ /* 0x000fe2000ff1e0ff */
[----:B------:R-:W-:Y:S01]  /*5690*/  ULDC.64 UR4, c[0x0][0x650] ;  /* 0x0001940000047ab9 */ /* 0x000fe20000000a00 */
[----:B------:R-:W-:Y:S01]  /*56a0*/  PRMT R3, RZ, 0x7610, R3 ;  /* 0x00007610ff037816 */ /* 0x000fe20000000003 */
[----:B------:R-:W-:Y:S01]  /*56b0*/  IMAD.MOV.U32 R100, RZ, RZ, -0x1 ;  /* 0xffffffffff647424 */ /* 0x000fe200078e00ff */
[----:B------:R-:W-:Y:S01]  /*56c0*/  IADD3.X R17, R17, UR42, RZ, P0, !PT ;  /* 0x0000002a11117c10 */ /* 0x000fe200087fe4ff */
[----:B------:R-:W-:Y:S01]  /*56d0*/  IMAD.MOV.U32 R101, RZ, RZ, -0x1 ;  /* 0xffffffffff657424 */ /* 0x000fe200078e00ff */
[----:B------:R-:W-:-:S04]  /*56e0*/  ISETP.GE.U32.AND P0, PT, R16, UR4, PT ;  /* 0x0000000410007c0c */ /* 0x000fc8000bf06070 */
[----:B------:R-:W-:-:S13]  /*56f0*/  ISETP.GE.U32.AND.EX P0, PT, R17, UR5, PT, P0 ;  /* 0x0000000511007c0c */ /* 0x000fda000bf06100 */
[----:B------:R-:W-:Y:S05]  /*5700*/  @P0 BRA `(.L_x_161) ;  /* 0x00000004004c0947 */ /* 0x000fea0003800000 */
[----:B--2---:R-:W2:Y:S01]  /*5710*/  LDC.64 R10, c[0x0][0x628] ;  /* 0x00018a00ff0a7b82 */ /* 0x004ea20000000a00 */
[----:B0--3--:R-:W0:Y:S01]  /*5720*/  S2R R12, SR_CTAID.X ;  /* 0x00000000000c7919 */ /* 0x009e220000002500 */
[----:B-1--4-:R-:W-:Y:S02]  /*5730*/  IMAD.MOV.U32 R8, RZ, RZ, R16 ;  /* 0x000000ffff087224 */ /* 0x012fe400078e0010 */
[----:B------:R-:W-:Y:S01]  /*5740*/  IMAD.MOV.U32 R9, RZ, RZ, R17 ;  /* 0x000000ffff097224 */ /* 0x000fe200078e0011 */
[----:B------:R-:W1:Y:S03]  /*5750*/  S2R R20, SR_CTAID.Y ;  /* 0x0000000000147919 */ /* 0x000e660000002600 */
[----:B------:R-:W3:Y:S08]  /*5760*/  LDC R0, c[0x0][0x630] ;  /* 0x00018c00ff007b82 */ /* 0x000ef00000000800 */
[----:B------:R-:W4:Y:S01]  /*5770*/  LDC.64 R14, c[0x0][0x620] ;  /* 0x00018800ff0e7b82 */ /* 0x000f220000000a00 */
[----:B--2---:R-:W-:-:S04]  /*5780*/  ISETP.NE.U32.AND P0, PT, R10, RZ, PT ;  /* 0x000000ff0a00720c */ /* 0x004fc80003f05070 */
[----:B------:R-:W-:-:S13]  /*5790*/  ISETP.NE.AND.EX P0, PT, R11, RZ, PT, P0 ;  /* 0x000000ff0b00720c */ /* 0x000fda0003f05300 */
[----:B01-34-:R-:W-:Y:S05]  /*57a0*/  @!P0 BRA `(.L_x_162) ;  /* 0x0000000000288947 */ /* 0x01bfea0003800000 */
        /* <DEDUP_REMOVED lines=10> */
.L_x_162:
[-CC-:B------:R-:W-:Y:S01]  /*5850*/  SHF.R.U64 R101, R8, R0.reuse, R9.reuse ;  /* 0x0000000008657219 */ /* 0x180fe20000001209 */
[----:B------:R-:W0:Y:S01]  /*5860*/  LDC.64 R26, c[0x0][0x640] ;  /* 0x00019000ff1a7b82 */ /* 0x000e220000000a00 */
[----:B------:R-:W-:Y:S01]  /*5870*/  SHF.R.U32.HI R0, RZ, R0, R9 ;  /* 0x00000000ff007219 */ /* 0x000fe20000011609 */
[----:B------:R-:W-:Y:S01]  /*5880*/  ULDC UR4, c[0x0][0x150] ;  /* 0x0000540000047ab9 */ /* 0x000fe20000000800 */
[----:B------:R-:W-:Y:S02]  /*5890*/  IADD3 R3, P0, RZ, -R101, RZ ;  /* 0x80000065ff037210 */ /* 0x000fe40007f1e0ff */
[----:B------:R-:W-:-:S03]  /*58a0*/  I2FP.F32.U32 R7, R12 ;  /* 0x0000000c00077245 */ /* 0x000fc60000201000 */
[----:B------:R-:W1:Y:S01]  /*58b0*/  LDC R6, c[0x0][0x618] ;  /* 0x00018600ff067b82 */ /* 0x000e620000000800 */
[----:B------:R-:W-:Y:S02]  /*58c0*/  IMAD.X R5, RZ, RZ, ~R0, P0 ;  /* 0x000000ffff057224 */ /* 0x000fe400000e0e00 */
[----:B------:R-:W-:Y:S01]  /*58d0*/  FMUL R7, R7, UR4 ;  /* 0x0000000407077c20 */ /* 0x000fe20008400000 */
[----:B------:R-:W-:Y:S01]  /*58e0*/  ULDC UR4, c[0x0][0x154] ;  /* 0x0000550000047ab9 */ /* 0x000fe20000000800 */
[-C--:B------:R-:W-:Y:S02]  /*58f0*/  IMAD R0, R5, R14.reuse, RZ ;  /* 0x0000000e05007224 */ /* 0x080fe400078e02ff */
[C---:B------:R-:W-:Y:S01]  /*5900*/  IMAD.WIDE.U32 R4, R3.reuse, R14, R16 ;  /* 0x0000000e03047225 */ /* 0x040fe200078e0010 */
[----:B------:R-:W2:Y:S01]  /*5910*/  LDC R8, c[0x0][0x608] ;  /* 0x00018200ff087b82 */ /* 0x000ea20000000800 */
[----:B------:R-:W3:Y:S02]  /*5920*/  F2I.U32.TRUNC.NTZ R7, R7 ;  /* 0x0000000700077305 */ /* 0x000ee4000020f000 */
[----:B------:R-:W-:Y:S01]  /*5930*/  IMAD R3, R3, R15, R0 ;  /* 0x0000000f03037224 */ /* 0x000fe200078e0200 */
[----:B------:R-:W-:-:S03]  /*5940*/  I2FP.F32.U32 R0, R20 ;  /* 0x0000001400007245 */ /* 0x000fc60000201000 */
[----:B------:R-:W-:Y:S01]  /*5950*/  IMAD.IADD R3, R5, 0x1, R3 ;  /* 0x0000000105037824 */ /* 0x000fe200078e0203 */
[----:B------:R-:W4:Y:S01]  /*5960*/  LDC R11, c[0x0][0x658] ;  /* 0x00019600ff0b7b82 */ /* 0x000f220000000800 */
[----:B0-----:R-:W-:-:S04]  /*5970*/  ISETP.NE.U32.AND P0, PT, R26, RZ, PT ;  /* 0x000000ff1a00720c */ /* 0x001fc80003f05070 */
[----:B------:R-:W-:-:S03]  /*5980*/  ISETP.NE.AND.EX P0, PT, R27, RZ, PT, P0 ;  /* 0x000000ff1b00720c */ /* 0x000fc60003f05300 */
[----:B------:R-:W0:Y:S01]  /*5990*/  LDC R9, c[0x0][0x144] ;  /* 0x00005100ff097b82 */ /* 0x000e220000000800 */
[-C--:B-1----:R-:W-:Y:S01]  /*59a0*/  SHF.R.U64 R10, R4, R6.reuse, R3 ;  /* 0x00000006040a7219 */ /* 0x082fe20000001203 */
[----:B---3--:R-:W-:Y:S01]  /*59b0*/  IMAD.MOV R7, RZ, RZ, -R7 ;  /* 0x000000ffff077224 */ /* 0x008fe200078e0a07 */
[----:B------:R-:W-:Y:S01]  /*59c0*/  SHF.R.U32.HI R3, RZ, R6, R3 ;  /* 0x00000006ff037219 */ /* 0x000fe20000011603 */
[----:B------:R-:W-:-:S04]  /*59d0*/  FMUL R6, R0, UR4 ;  /* 0x0000000400067c20 */ /* 0x000fc80008400000 */
[----:B------:R-:W1:Y:S01]  /*59e0*/  LDC R21, c[0x0][0x148] ;  /* 0x00005200ff157b82 */ /* 0x000e620000000800 */
[----:B------:R3:W0:Y:S01]  /*59f0*/  F2I.U32.TRUNC.NTZ R14, R6 ;  /* 0x00000006000e7305 */ /* 0x000622000020f000 */
[-CC-:B--2---:R-:W-:Y:S02]  /*5a00*/  SHF.R.U64 R13, R10, R8.reuse, R3.reuse ;  /* 0x000000080a0d7219 */ /* 0x184fe40000001203 */
[----:B------:R-:W-:-:S04]  /*5a10*/  SHF.R.U32.HI R0, RZ, R8, R3 ;  /* 0x00000008ff007219 */ /* 0x000fc80000011603 */
[----:B------:R-:W2:Y:S01]  /*5a20*/  LDC R24, c[0x0][0x648] ;  /* 0x00019200ff187b82 */ /* 0x000ea20000000800 */
[-CC-:B----4-:R-:W-:Y:S02]  /*5a30*/  SHF.R.U64 R15, R13, R11.reuse, R0.reuse ;  /* 0x0000000b0d0f7219 */ /* 0x190fe40000001200 */
[----:B------:R-:W-:-:S03]  /*5a40*/  SHF.R.U32.HI R5, RZ, R11, R0 ;  /* 0x0000000bff057219 */ /* 0x000fc60000011600 */
[----:B------:R-:W-:Y:S02]  /*5a50*/  IMAD.MOV.U32 R4, RZ, RZ, R15 ;  /* 0x000000ffff047224 */ /* 0x000fe400078e000f */
[----:B------:R-:W4:Y:S01]  /*5a60*/  LDC R28, c[0x0][0x638] ;  /* 0x00018e00ff1c7b82 */ /* 0x000f220000000800 */
[----:B0-----:R-:W-:-:S07]  /*5a70*/  IMAD R25, R9, R7, R12 ;  /* 0x0000000709197224 */ /* 0x001fce00078e020c */
[----:B------:R-:W0:Y:S08]  /*5a80*/  LDC R29, c[0x0][0x610] ;  /* 0x00018400ff1d7b82 */ /* 0x000e300000000800 */
[----:B------:R-:W0:Y:S01]  /*5a90*/  LDC R30, c[0x0][0x600] ;  /* 0x00018000ff1e7b82 */ /* 0x000e220000000800 */
[----:B-123--:R-:W-:Y:S05]  /*5aa0*/  @!P0 BRA `(.L_x_163) ;  /* 0x0000000000288947 */ /* 0x00efea0003800000 */
[----:B------:R-:W1:Y:S02]  /*5ab0*/  LDC R0, c[0x0][0x64c] ;  /* 0x00019300ff007b82 */ /* 0x000e640000000800 */
[----:B-1----:R-:W-:-:S05]  /*5ac0*/  IADD3 R3, P0, R15, R0, RZ ;  /* 0x000000000f037210 */ /* 0x002fca0007f1e0ff */
        /* <DEDUP_REMOVED lines=8> */
.L_x_163:
[----:B------:R-:W-:Y:S01]  /*5b50*/  ISETP.NE.AND P0, PT, R2, 0x1, PT ;  /* 0x000000010200780c */ /* 0x000fe20003f05270 */
[----:B------:R-:W-:Y:S01]  /*5b60*/  IMAD.MOV R14, RZ, RZ, -R14 ;  /* 0x000000ffff0e7224 */ /* 0x000fe200078e0a0e */
[----:B------:R-:W-:Y:S02]  /*5b70*/  SHF.R.U64 R3, R4, R24, R5 ;  /* 0x0000001804037219 */ /* 0x000fe40000001205 */
[----:B------:R-:W-:Y:S02]  /*5b80*/  LOP3.LUT R0, R13, R98, RZ, 0xc0, !PT ;  /* 0x000000620d007212 */ /* 0x000fe400078ec0ff */
[----:B------:R-:W-:Y:S01]  /*5b90*/  LOP3.LUT R10, R10, R97, RZ, 0xc0, !PT ;  /* 0x000000610a0a7212 */ /* 0x000fe200078ec0ff */
[----:B------:R-:W-:Y:S02]  /*5ba0*/  IMAD.MOV R4, RZ, RZ, -R3 ;  /* 0x000000ffff047224 */ /* 0x000fe400078e0a03 */
[----:B------:R-:W-:Y:S02]  /*5bb0*/  IMAD R0, R93, R3, R0 ;  /* 0x000000035d007224 */ /* 0x000fe400078e0200 */
[----:B----4-:R-:W-:-:S02]  /*5bc0*/  IMAD R3, R4, R28, R15 ;  /* 0x0000001c04037224 */ /* 0x010fc400078e020f */
[----:B------:R-:W-:Y:S02]  /*5bd0*/  @P0 IMAD R25, R21, R14, R20 ;  /* 0x0000000e15190224 */ /* 0x000fe400078e0214 */
[----:B0-----:R-:W-:Y:S02]  /*5be0*/  IMAD R5, R3, R30, R10 ;  /* 0x0000001e03057224 */ /* 0x001fe400078e020a */
[----:B------:R-:W-:Y:S02]  /*5bf0*/  IMAD R0, R0, R29, R25 ;  /* 0x0000001d00007224 */ /* 0x000fe400078e0219 */
[----:B------:R-:W-:-:S03]  /*5c00*/  IMAD.MOV.U32 R4, RZ, RZ, 0x1 ;  /* 0x00000001ff047424 */ /* 0x000fc600078e00ff */
[----:B------:R-:W-:Y:S02]  /*5c10*/  SEL R100, R5, R0, !P0 ;  /* 0x0000000005647207 */ /* 0x000fe40004000000 */
[----:B------:R-:W-:Y:S02]  /*5c20*/  PRMT R3, R4, 0x7610, R3 ;  /* 0x0000761004037816 */ /* 0x000fe40000000003 */
[----:B------:R-:W-:-:S07]  /*5c30*/  SEL R0, R0, R5, !P0 ;  /* 0x0000000500007207 */ /* 0x000fce0004000000 */
.L_x_161:
[----:B------:R-:W-:Y:S01]  /*5c40*/  UIMAD.WIDE.U32 UR4, UR41, 0x24924925, URZ ;  /* 0x24924925290478a5 */ /* 0x000fe2000f8e003f */
[----:B------:R-:W-:Y:S01]  /*5c50*/  LOP3.LUT P0, RZ, R3, 0xff, RZ, 0xc0, !PT ;  /* 0x000000ff03ff7812 */ /* 0x000fe2000780c0ff */
[----:B------:R-:W-:Y:S02]  /*5c60*/  IMAD.MOV.U32 R103, RZ, RZ, R0 ;  /* 0x000000ffff677224 */ /* 0x000fe400078e0000 */
[----:B------:R-:W-:-:S04]  /*5c70*/  UIADD3 UR4, UR41, -UR5, URZ ;  /* 0x8000000529047290 */ /* 0x000fc8000fffe03f */
[----:B------:R-:W-:-:S04]  /*5c80*/  ULEA.HI UR4, UR4, UR5, URZ, 0x1f ;  /* 0x0000000504047291 */ /* 0x000fc8000f8ff83f */
[----:B------:R-:W-:-:S04]  /*5c90*/  USHF.R.U32.HI UR4, URZ, 0x2, UR4 ;  /* 0x000000023f047899 */ /* 0x000fc80008011604 */
[----:B------:R-:W-:Y:S01]  /*5ca0*/  UIMAD UR41, UR4, -0x7, UR41 ;  /* 0xfffffff9042978a4 */ /* 0x000fe2000f8e0229 */
[----:B------:R-:W-:Y:S11]  /*5cb0*/  @P0 BRA `(.L_x_164) ;  /* 0xffffffb800080947 */ /* 0x000ff6000383ffff */
[----:B------:R-:W-:Y:S05]  /*5cc0*/  EXIT ;  /* 0x000000000000794d */ /* 0x000fea0003800000 */
.L_x_7:
        /* <DEDUP_REMOVED lines=26> */
.L_x_166:
[----:B------:R-:W0:Y:S01]  /*5e70*/  LDC.64 R28, c[0x0][0x640] ;  /* 0x00019000ff1c7b82 */ /* 0x000e220000000a00 */
[-CC-:B------:R-:W-:Y:S01]  /*5e80*/  SHF.R.U64 R21, R14, R8.reuse, R15.reuse ;  /* 0x000000080e157219 */ /* 0x180fe2000000120f */
[----:B------:R-:W-:Y:S01]  /*5e90*/  IMAD.MOV.U32 R31, RZ, RZ, 0x1 ;  /* 0x00000001ff1f7424 */ /* 0x000fe200078e00ff */
[----:B------:R-:W-:Y:S02]  /*5ea0*/  SHF.R.U32.HI R7, RZ, R8, R15 ;  /* 0x00000008ff077219 */ /* 0x000fe4000001160f */
[----:B------:R-:W-:-:S03]  /*5eb0*/  IADD3 R13, P0, RZ, -R21, RZ ;  /* 0x80000015ff0d7210 */ /* 0x000fc60007f1e0ff */
[----:B------:R-:W1:Y:S02]  /*5ec0*/  LDC R12, c[0x0][0x618] ;  /* 0x00018600ff0c7b82 */ /* 0x000e640000000800 */
[----:B------:R-:W-:Y:S02]  /*5ed0*/  IMAD.X R7, RZ, RZ, ~R7, P0 ;  /* 0x000000ffff077224 */ /* 0x000fe400000e0e07 */
[----:B------:R-:W-:-:S04]  /*5ee0*/  IMAD.WIDE.U32 R10, R13, R24, R16 ;  /* 0x000000180d0a7225 */ /* 0x000fc800078e0010 */
[----:B------:R-:W2:Y:S01]  /*5ef0*/  LDC R14, c[0x0][0x608] ;  /* 0x00018200ff0e7b82 */ /* 0x000ea20000000800 */
[----:B------:R-:W-:-:S04]  /*5f00*/  IMAD R8, R7, R24, RZ ;  /* 0x0000001807087224 */ /* 0x000fc800078e02ff */
[----:B------:R-:W-:-:S03]  /*5f10*/  IMAD R7, R13, R25, R8 ;  /* 0x000000190d077224 */ /* 0x000fc600078e0208 */
[----:B------:R-:W3:Y:S01]  /*5f20*/  LDC R26, c[0x0][0x658] ;  /* 0x00019600ff1a7b82 */ /* 0x000ee20000000800 */
[----:B------:R-:W-:Y:S01]  /*5f30*/  IMAD.IADD R7, R11, 0x1, R7 ;  /* 0x000000010b077824 */ /* 0x000fe200078e0207 */
[----:B0-----:R-:W-:Y:S01]  /*5f40*/  ISETP.NE.U32.AND P0, PT, R28, RZ, PT ;  /* 0x000000ff1c00720c */ /* 0x001fe20003f05070 */
[----:B------:R-:W-:-:S03]  /*5f50*/  IMAD.MOV.U32 R11, RZ, RZ, -0x1 ;  /* 0xffffffffff0b7424 */ /* 0x000fc600078e00ff */
        /* <DEDUP_REMOVED lines=8> */
[-C--:B---3--:R-:W-:Y:S02]  /*5fe0*/  SHF.L.U32 R10, R11, R26.reuse, RZ ;  /* 0x0000001a0b0a7219 */ /* 0x088fe400000006ff */
[--C-:B------:R-:W-:Y:S02]  /*5ff0*/  SHF.R.U64 R24, R22, R26, R7.reuse ;  /* 0x0000001a16187219 */ /* 0x100fe40000001207 */
[----:B------:R-:W-:Y:S02]  /*6000*/  LOP3.LUT R33, RZ, R10, RZ, 0x33, !PT ;  /* 0x0000000aff217212 */ /* 0x000fe400078e33ff */
[----:B------:R-:W-:Y:S01]  /*6010*/  SHF.R.U32.HI R11, RZ, R26, R7 ;  /* 0x0000001aff0b7219 */ /* 0x000fe20000011607 */
[----:B------:R-:W3:Y:S01]  /*6020*/  LDC R30, c[0x0][0x610] ;  /* 0x00018400ff1e7b82 */ /* 0x000ee20000000800 */
[----:B------:R-:W-:Y:S01]  /*6030*/  IMAD.MOV.U32 R10, RZ, RZ, R24 ;  /* 0x000000ffff0a7224 */ /* 0x000fe200078e0018 */
[----:B------:R-:W-:Y:S06]  /*6040*/  @!P0 BRA `(.L_x_167) ;  /* 0x0000000000288947 */ /* 0x000fec0003800000 */
        /* <DEDUP_REMOVED lines=10> */
.L_x_167:
[----:B------:R-:W-:Y:S02]  /*60f0*/  ISETP.NE.AND P0, PT, R2, 0x1, PT ;  /* 0x000000010200780c */ /* 0x000fe40003f05270 */
[----:B-1----:R-:W-:Y:S01]  /*6100*/  SHF.R.U64 R8, R10, R8, R11 ;  /* 0x000000080a087219 */ /* 0x002fe2000000120b */
[----:B0-----:R-:W-:Y:S01]  /*6110*/  VIADD R11, R25, 0xffffffff ;  /* 0xffffffff190b7836 */ /* 0x001fe20000000000 */
[----:B------:R-:W-:Y:S02]  /*6120*/  SHF.L.U32 R31, R31, R26, RZ ;  /* 0x0000001a1f1f7219 */ /* 0x000fe400000006ff */
[----:B------:R-:W-:Y:S01]  /*6130*/  LOP3.LUT R5, R22, R33, RZ, 0xc0, !PT ;  /* 0x0000002116057212 */ /* 0x000fe200078ec0ff */
[----:B------:R-:W-:-:S04]  /*6140*/  IMAD.MOV R7, RZ, RZ, -R8 ;  /* 0x000000ffff077224 */ /* 0x000fc800078e0a08 */
[----:B------:R-:W-:Y:S02]  /*6150*/  IMAD R5, R31, R8, R5 ;  /* 0x000000081f057224 */ /* 0x000fe400078e0205 */
[----:B------:R-:W-:Y:S01]  /*6160*/  @P0 IMAD R6, R9, R23, R4 ;  /* 0x0000001709060224 */ /* 0x000fe200078e0204 */
[----:B------:R-:W-:Y:S01]  /*6170*/  LOP3.LUT R9, R20, R11, RZ, 0xc0, !PT ;  /* 0x0000000b14097212 */ /* 0x000fe200078ec0ff */
[----:B--2---:R-:W-:Y:S02]  /*6180*/  IMAD R4, R7, R27, R24 ;  /* 0x0000001b07047224 */ /* 0x004fe400078e0218 */
[----:B---3--:R-:W-:Y:S02]  /*6190*/  IMAD R6, R5, R30, R6 ;  /* 0x0000001e05067224 */ /* 0x008fe400078e0206 */
[----:B------:R-:W-:Y:S02]  /*61a0*/  IMAD R5, R4, R25, R9 ;  /* 0x0000001904057224 */ /* 0x000fe400078e0209 */
[----:B------:R-:W-:-:S02]  /*61b0*/  IMAD.MOV.U32 R8, RZ, RZ, 0x1 ;  /* 0x00000001ff087424 */ /* 0x000fc400078e00ff */
[----:B------:R-:W-:Y:S01]  /*61c0*/  IMAD.MOV.U32 R7, RZ, RZ, R21 ;  /* 0x000000ffff077224 */ /* 0x000fe200078e0015 */
[----:B------:R-:W-:Y:S02]  /*61d0*/  SEL R19, R5, R6, !P0 ;  /* 0x0000000605137207 */ /* 0x000fe40004000000 */
[----:B------:R-:W-:-:S07]  /*61e0*/  SEL R12, R6, R5, !P0 ;  /* 0x00000005060c7207 */ /* 0x000fce0004000000 */
.L_x_165:
[----:B------:R-:W-:-:S08]  /*61f0*/  NOP ;  /* 0x0000000000007918 */ /* 0x000fd00000000000 */
[----:B------:R-:W0:-:S00]  /*6200*/  USETMAXREG.DEALLOC.CTAPOOL 0x28 ;  /* 0x00000028000079c8 */ /* 0x000e0000080e0500 */
[----:B0-----:R-:W-:-:S13]  /*6210*/  ISETP.NE.AND P0, PT, R3, RZ, PT ;  /* 0x000000ff0300720c */ /* 0x001fda0003f05270 */
[----:B------:R-:W-:Y:S05]  /*6220*/  @P0 EXIT ;  /* 0x000000000000094d */ /* 0x000fea0003800000 */
[----:B------:R-:W-:Y:S01]  /*6230*/  LOP3.LUT P0, RZ, R8, 0xff, RZ, 0xc0, !PT ;  /* 0x000000ff08ff7812 */ /* 0x000fe2000780c0ff */
[----:B------:R-:W-:Y:S02]  /*6240*/  IMAD.MOV.U32 R3, RZ, RZ, 0x1 ;  /* 0x00000001ff037424 */ /* 0x000fe400078e00ff */
[----:B------:R-:W-:-:S10]  /*6250*/  IMAD.MOV.U32 R13, RZ, RZ, RZ ;  /* 0x000000ffff0d7224 */ /* 0x000fd400078e00ff */
[----:B------:R-:W-:Y:S05]  /*6260*/  @!P0 BRA `(.L_x_168) ;  /* 0x0000000c006c8947 */ /* 0x000fea0003800000 */
[----:B------:R-:W0:Y:S01]  /*6270*/  LDC R3, c[0x0][0x28c] ;  /* 0x0000a300ff037b82 */ /* 0x000e220000000800 */
[----:B------:R-:W-:Y:S01]  /*6280*/  UMOV UR10, 0x1 ;  /* 0x00000001000a7882 */ /* 0x000fe20000000000 */
[----:B------:R-:W-:Y:S01]  /*6290*/  ULDC UR5, c[0x0][0x658] ;  /* 0x0001960000057ab9 */ /* 0x000fe20000000800 */
[----:B------:R-:W-:Y:S01]  /*62a0*/  UMOV UR7, 0xffffffff ;  /* 0xffffffff00077882 */ /* 0x000fe20000000000 */
[----:B------:R-:W-:Y:S01]  /*62b0*/  BSSY B0, `(.L_x_168) ;  /* 0x00000d6000007945 */ /* 0x000fe20003800000 */
[----:B------:R-:W-:Y:S01]  /*62c0*/  USHF.L.U32 UR7, UR7, UR5, URZ ;  /* 0x0000000507077299 */ /* 0x000fe2000800063f */
[----:B------:R-:W-:Y:S01]  /*62d0*/  IMAD.MOV.U32 R11, RZ, RZ, 0x1 ;  /* 0x00000001ff0b7424 */ /* 0x000fe200078e00ff */
[----:B------:R-:W-:Y:S01]  /*62e0*/  LOP3.LUT R10, R18, 0x2, RZ, 0xfc, !PT ;  /* 0x00000002120a7812 */ /* 0x000fe200078efcff */
[----:B------:R-:W1:Y:S01]  /*62f0*/  S2UR UR9, SR_CgaCtaId ;  /* 0x00000000000979c3 */ /* 0x000e620000008800 */
[----:B------:R-:W-:Y:S01]  /*6300*/  IMAD.MOV.U32 R13, RZ, RZ, RZ ;  /* 0x000000ffff0d7224 */ /* 0x000fe200078e00ff */
[----:B------:R-:W-:Y:S01]  /*6310*/  ULDC UR4, c[0x0][0x600] ;  /* 0x0001800000047ab9 */ /* 0x000fe20000000800 */
[----:B------:R-:W-:Y:S01]  /*6320*/  UMOV UR14, 0x5 ;  /* 0x00000005000e7882 */ /* 0x000fe20000000000 */
[----:B------:R-:W-:-:S02]  /*6330*/  UIADD3 UR4, UR4, -0x1, URZ ;  /* 0xffffffff04047890 */ /* 0x000fc4000fffe03f */
[----:B------:R-:W-:Y:S02]  /*6340*/  USHF.L.U32 UR5, UR10, UR5, URZ ;  /* 0x000000050a057299 */ /* 0x000fe4000800063f */
[----:B------:R-:W-:Y:S01]  /*6350*/  ULOP3.LUT UR7, URZ, UR7, URZ, 0x33, !UPT ;  /* 0x000000073f077292 */ /* 0x000fe2000f8e333f */
[----:B------:R-:W-:Y:S01]  /*6360*/  ULDC.64 UR24, c[0x0][0x198] ;  /* 0x0000660000187ab9 */ /* 0x000fe20000000a00 */
[----:B0-----:R-:W-:-:S05]  /*6370*/  VIADD R3, R3, 0x1f ;  /* 0x0000001f03037836 */ /* 0x001fca0000000000 */
[----:B------:R-:W-:Y:S01]  /*6380*/  SHF.R.S32.HI R4, RZ, 0x1f, R3 ;  /* 0x0000001fff047819 */ /* 0x000fe20000011403 */
[----:B-1----:R-:W-:-:S03]  /*6390*/  ULOP3.LUT UR8, UR9, 0x1, URZ, 0xc0, !UPT ;  /* 0x0000000109087892 */ /* 0x002fc6000f8ec03f */
[----:B------:R-:W-:Y:S01]  /*63a0*/  LEA.HI R4, R4, R3, RZ, 0x5 ;  /* 0x0000000304047211 */ /* 0x000fe200078f28ff */
[----:B------:R-:W-:Y:S01]  /*63b0*/  USHF.R.U32.HI UR26, URZ, 0x1, UR9 ;  /* 0x000000013f1a7899 */ /* 0x000fe20008011609 */
[----:B------:R-:W-:Y:S01]  /*63c0*/  IMAD.MOV.U32 R3, RZ, RZ, 0x1 ;  /* 0x00000001ff037424 */ /* 0x000fe200078e00ff */
[----:B------:R-:W-:Y:S01]  /*63d0*/  USHF.L.U32 UR6, UR9, 0x6, URZ ;  /* 0x0000000609067899 */ /* 0x000fe2000800063f */
[----:B------:R-:W-:Y:S01]  /*63e0*/  SHF.R.S32.HI R8, RZ, 0x5, R4 ;  /* 0x00000005ff087819 */ /* 0x000fe20000011404 */
[----:B------:R-:W-:Y:S02]  /*63f0*/  USHF.L.U32 UR27, UR9, 0xb, URZ ;  /* 0x0000000b091b7899 */ /* 0x000fe4000800063f */
[----:B------:R-:W-:Y:S02]  /*6400*/  ULOP3.LUT UR9, UR9, 0xfffffffe, URZ, 0xc0, !UPT ;  /* 0xfffffffe09097892 */ /* 0x000fe4000f8ec03f */
[----:B------:R-:W-:Y:S01]  /*6410*/  UISETP.GT.U32.AND UP0, UPT, UR8, 0xffff, UPT ;  /* 0x0000ffff0800788c */ /* 0x000fe2000bf04070 */
[----:B------:R-:W-:Y:S01]  /*6420*/  VIADD R9, R8, 0x1 ;  /* 0x0000000108097836 */ /* 0x000fe20000000000 */
[----:B------:R-:W-:-:S02]  /*6430*/  USHF.L.U32 UR13, UR10, UR9, URZ ;  /* 0x000000090a0d7299 */ /* 0x000fc4000800063f */
[----:B------:R-:W-:Y:S02]  /*6440*/  ULOP3.LUT UR9, UR9, 0x1, URZ, 0xfc, !UPT ;  /* 0x0000000109097892 */ /* 0x000fe4000f8efc3f */
[----:B------:R-:W-:Y:S02]  /*6450*/  USEL UR8, UR8, 0xffff, !UP0 ;  /* 0x0000ffff08087887 */ /* 0x000fe4000c000000 */
[----:B------:R-:W-:Y:S02]  /*6460*/  USHF.L.U32 UR9, UR10, UR9, URZ ;  /* 0x000000090a097299 */ /* 0x000fe4000800063f */
[----:B------:R-:W-:Y:S02]  /*6470*/  ULOP3.LUT UR8, UR8, 0xffff, URZ, 0xc0, !UPT ;  /* 0x0000ffff08087892 */ /* 0x000fe4000f8ec03f */
[----:B------:R-:W-:Y:S02]  /*6480*/  ULOP3.LUT UR6, UR6, 0x40, URZ, 0xc0, !UPT ;  /* 0x0000004006067892 */ /* 0x000fe4000f8ec03f */
[----:B------:R-:W-:-:S02]  /*6490*/  ULOP3.LUT UR13, UR13, UR9, URZ, 0xfc, !UPT ;  /* 0x000000090d0d7292 */ /* 0x000fc4000f8efc3f */
[----:B------:R-:W-:-:S12]  /*64a0*/  USHF.L.U32 UR14, UR14, UR8, URZ ;  /* 0x000000080e0e7299 */ /* 0x000fd8000800063f */
.L_x_179:
[----:B------:R-:W-:-:S03]  /*64b0*/  UMOV UR8, 0xffffffff ;  /* 0xffffffff00087882 */ /* 0x000fc60000000000 */
[----:B------:R-:W-:Y:S05]  /*64c0*/  BRA.DIV UR8, `(.L_x_169) ;  /* 0x0000001208287947 */ /* 0x000fea000b800000 */
[----:B------:R-:W-:-:S13]  /*64d0*/  ELECT P6, URZ, PT ;  /* 0x00000000003f782f */ /* 0x000fda00038c0000 */
.L_x_193:
[----:B------:R-:W0:Y:S01]  /*64e0*/  LDC R4, c[0x0][0x28c] ;  /* 0x0000a300ff047b82 */ /* 0x000e220000000800 */
[----:B------:R-:W-:Y:S01]  /*64f0*/  BSSY B1, `(.L_x_170) ;  /* 0x000003d000017945 */ /* 0x000fe20003800000 */
[----:B0-----:R-:W-:-:S13]  /*6500*/  ISETP.LT.OR P6, PT, R4, 0x1, !P6 ;  /* 0x000000010400780c */ /* 0x001fda00077c1670 */
[----:B------:R-:W-:Y:S05]  /*6510*/  @P6 BRA `(.L_x_171) ;  /* 0x0000000000e86947 */ /* 0x000fea0003800000 */
[----:B------:R-:W-:Y:S01]  /*6520*/  LEA R12, R12, UR26, 0x1 ;  /* 0x0000001a0c0c7c11 */ /* 0x000fe2000f8e08ff */
[----:B------:R-:W-:Y:S01]  /*6530*/  IMAD.MOV.U32 R20, RZ, RZ, RZ ;  /* 0x000000ffff147224 */ /* 0x000fe200078e00ff */
[----:B------:R-:W-:Y:S01]  /*6540*/  LEA R19, R19, UR6, 0x7 ;  /* 0x0000000613137c11 */ /* 0x000fe2000f8e38ff */
[----:B------:R-:W-:Y:S02]  /*6550*/  IMAD.MOV.U32 R4, RZ, RZ, R9 ;  /* 0x000000ffff047224 */ /* 0x000fe400078e0009 */
[----:B------:R-:W-:Y:S02]  /*6560*/  IMAD.MOV.U32 R5, RZ, RZ, R3 ;  /* 0x000000ffff057224 */ /* 0x000fe400078e0003 */
[----:B------:R-:W-:Y:S02]  /*6570*/  IMAD.MOV.U32 R6, RZ, RZ, R13 ;  /* 0x000000ffff067224 */ /* 0x000fe400078e000d */
[----:B------:R-:W-:-:S07]  /*6580*/  IMAD.SHL.U32 R15, R12, 0x40, RZ ;  /* 0x000000400c0f7824 */ /* 0x000fce00078e00ff */
.L_x_174:
[----:B------:R-:W0:Y:S01]  /*6590*/  S2R R21, SR_CgaCtaId ;  /* 0x0000000000157919 */ /* 0x000e220000008800 */
[----:B------:R-:W-:Y:S02]  /*65a0*/  MOV R12, 0x400 ;  /* 0x00000400000c7802 */ /* 0x000fe40000000f00 */
[----:B------:R-:W-:-:S13]  /*65b0*/  ISETP.NE.AND P1, PT, R0, RZ, PT ;  /* 0x000000ff0000720c */ /* 0x000fda0003f25270 */
[----:B------:R-:W1:Y:S01]  /*65c0*/  @!P1 LDC R14, c[0x0][0x500] ;  /* 0x00014000ff0e9b82 */ /* 0x000e620000000800 */
[----:B0-----:R-:W-:Y:S02]  /*65d0*/  LEA R23, R21, R12, 0x18 ;  /* 0x0000000c15177211 */ /* 0x001fe400078ec0ff */
[----:B------:R-:W-:-:S03]  /*65e0*/  SHF.L.U32 R12, R5, 0x1f, RZ ;  /* 0x0000001f050c7819 */ /* 0x000fc600000006ff */
[----:B------:R-:W-:-:S04]  /*65f0*/  IMAD R21, R6, 0x8, R23 ;  /* 0x0000000806157824 */ /* 0x000fc800078e0217 */
[----:B------:R-:W0:Y:S02]  /*6600*/  SYNCS.PHASECHK.TRANS64.TRYWAIT P0, [R21+URZ+0x38], R12 ;  /* 0x0000380c150075a7 */ /* 0x000e24000800017f */
[----:B01----:R-:W-:Y:S05]  /*6610*/  @!P0 BRA `(.L_x_172) ;  /* 0x0000000c00f48947 */ /* 0x003fea0003800000 */
.L_x_194:
[----:B0-----:R-:W-:Y:S01]  /*6620*/  PRMT R12, R10, 0x9910, RZ ;  /* 0x000099100a0c7816 */ /* 0x001fe200000000ff */
[----:B------:R0:W-:Y:S03]  /*6630*/  @!P1 SYNCS.ARRIVE.TRANS64 RZ, [R21+URZ], R14 ;  /* 0x0000000e15ff99a7 */ /* 0x0001e6000800003f */
[----:B------:R-:W-:-:S13]  /*6640*/  ISETP.NE.AND P0, PT, R12, 0x2, PT ;  /* 0x000000020c00780c */ /* 0x000fda0003f05270 */
[----:B0-----:R-:W-:Y:S05]  /*6650*/  @P0 BRA `(.L_x_173) ;  /* 0x0000000000040947 */ /* 0x001fea0003800000 */
[----:B------:R-:W-:Y:S01]  /*6660*/  BPT.TRAP 0x1 ;  /* 0x000000040000795c */ /* 0x000fe20000300000 */
.L_x_173:
[----:B------:R-:W-:Y:S01]  /*6670*/  R2UR UR8, R6 ;  /* 0x00000000060872ca */ /* 0x000fe200000e0000 */
[----:B------:R-:W-:Y:S01]  /*6680*/  VIADD R4, R4, 0xffffffff ;  /* 0xffffffff04047836 */ /* 0x000fe20000000000 */
[----:B------:R-:W-:Y:S01]  /*6690*/  R2UR UR15, R23 ;  /* 0x00000000170f72ca */ /* 0x000fe200000e0000 */
[----:B------:R-:W-:Y:S01]  /*66a0*/  UIADD3 UR16, UP0, UR24, 0xf0, URZ ;  /* 0x000000f018107890 */ /* 0x000fe2000ff1e03f */
[----:B------:R-:W-:Y:S01]  /*66b0*/  R2UR UR22, R15 ;  /* 0x000000000f1672ca */ /* 0x000fe200000e0000 */
[----:B------:R-:W-:Y:S01]  /*66c0*/  UIADD3 UR30, UP1, UR24, 0x1f0, URZ ;  /* 0x000001f0181e7890 */ /* 0x000fe2000ff3e03f */
[----:B------:R-:W-:Y:S01]  /*66d0*/  R2UR UR9, R21 ;  /* 0x00000000150972ca */ /* 0x000fe200000e0000 */
[----:B------:R-:W-:Y:S01]  /*66e0*/  UIADD3.X UR17, URZ, UR25, URZ, UP0, !UPT ;  /* 0x000000193f117290 */ /* 0x000fe200087fe43f */
[----:B------:R-:W-:Y:S01]  /*66f0*/  R2UR UR10, R20 ;  /* 0x00000000140a72ca */ /* 0x000fe200000e0000 */
[----:B------:R-:W-:Y:S01]  /*6700*/  VIADD R6, R6, 0x1 ;  /* 0x0000000106067836 */ /* 0x000fe20000000000 */
[----:B------:R-:W-:Y:S01]  /*6710*/  R2UR UR12, R7 ;  /* 0x00000000070c72ca */ /* 0x000fe200000e0000 */
[----:B------:R-:W-:Y:S01]  /*6720*/  UPRMT UR28, URZ, 0x5410, UR13 ;  /* 0x000054103f1c7896 */ /* 0x000fe2000800000d */
[----:B------:R-:W-:Y:S01]  /*6730*/  R2UR UR23, R19 ;  /* 0x00000000131772ca */ /* 0x000fe200000e0000 */
[----:B------:R-:W-:Y:S01]  /*6740*/  USHF.L.U32 UR8, UR8, 0xc, URZ ;  /* 0x0000000c08087899 */ /* 0x000fe2000800063f */
[----:B------:R-:W-:Y:S01]  /*6750*/  ISETP.GT.AND P1, PT, R4, 0x1, PT ;  /* 0x000000010400780c */ /* 0x000fe20003f24270 */
[----:B------:R-:W-:Y:S01]  /*6760*/  UIADD3.X UR31, URZ, UR25, URZ, UP1, !UPT ;  /* 0x000000193f1f7290 */ /* 0x000fe20008ffe43f */
[----:B------:R-:W-:Y:S01]  /*6770*/  ISETP.NE.AND P0, PT, R6, 0x7, PT ;  /* 0x000000070600780c */ /* 0x000fe20003f05270 */
[----:B------:R-:W-:Y:S01]  /*6780*/  ULEA UR11, UR26, UR8, 0xb ;  /* 0x000000081a0b7291 */ /* 0x000fe2000f8e583f */
[----:B------:R-:W-:Y:S01]  /*6790*/  VIADD R20, R20, 0x20 ;  /* 0x0000002014147836 */ /* 0x000fe20000000000 */
[----:B------:R-:W-:Y:S01]  /*67a0*/  ULOP3.LUT UR8, UR8, 0x800, UR27, 0xf8, !UPT ;  /* 0x0000080008087892 */ /* 0x000fe2000f8ef81b */
[----:B------:R-:W-:Y:S01]  /*67b0*/  SEL R12, RZ, 0x1, P0 ;  /* 0x00000001ff0c7807 */ /* 0x000fe20000000000 */
[----:B------:R-:W-:Y:S01]  /*67c0*/  ULEA UR11, UR11, UR15, 0x2 ;  /* 0x0000000f0b0b7291 */ /* 0x000fe2000f8e103f */
[----:B------:R-:W-:Y:S01]  /*67d0*/  SEL R6, R6, RZ, P0 ;  /* 0x000000ff06067207 */ /* 0x000fe20000000000 */
[----:B------:R-:W-:Y:S01]  /*67e0*/  ULEA UR8, UR8, UR15, 0x2 ;  /* 0x0000000f08087291 */ /* 0x000fe2000f8e103f */
[----:B------:R-:W-:Y:S01]  /*67f0*/  LOP3.LUT R5, R5, R12, RZ, 0x3c, !PT ;  /* 0x0000000c05057212 */ /* 0x000fe200078e3cff */
[----:B------:R-:W-:-:S02]  /*6800*/  UIADD3 UR20, UR11, 0x180, URZ ;  /* 0x000001800b147890 */ /* 0x000fc4000fffe03f */
[----:B------:R-:W-:Y:S02]  /*6810*/  UPRMT UR15, URZ, 0x5410, UR14 ;  /* 0x000054103f0f7896 */ /* 0x000fe4000800000e */
[----:B------:R-:W-:Y:S01]  /*6820*/  UIADD3 UR21, UR8, 0x1c180, URZ ;  /* 0x0001c18008157890 */ /* 0x000fe2000fffe03f */
[----:B------:R-:W-:Y:S01]  /*6830*/  UMOV UR18, 0x0 ;  /* 0x0000000000127882 */ /* 0x000fe20000000000 */
[----:B------:R-:W-:Y:S01]  /*6840*/  UMOV UR19, 0x10000000 ;  /* 0x1000000000137882 */ /* 0x000fe20000000000 */
[----:B------:R-:W-:Y:S01]  /*6850*/  UMOV UR11, UR22 ;  /* 0x00000016000b7c82 */ /* 0x000fe20008000000 */
[----:B------:R-:W-:-:S03]  /*6860*/  UMOV UR8, UR20 ;  /* 0x0000001400087c82 */ /* 0x000fc60008000000 */
[----:B------:R0:W-:Y:S02]  /*6870*/  UTMALDG.3D.MULTICAST [UR8], [UR16], UR15, desc[UR18] ;  /* 0x00001208100073b4 */ /* 0x0001e4000801180f */
[----:B0-----:R-:W-:Y:S01]  /*6880*/  UMOV UR8, UR21 ;  /* 0x0000001500087c82 */ /* 0x001fe20008000000 */
[----:B------:R-:W-:Y:S02]  /*6890*/  UMOV UR11, UR23 ;  /* 0x00000017000b7c82 */ /* 0x000fe40008000000 */
[----:B------:R0:W-:Y:S02]  /*68a0*/  UTMALDG.3D.MULTICAST [UR8], [UR30], UR28, desc[UR18] ;  /* 0x000012081e0073b4 */ /* 0x0001e4000801181c */
[----:B0-----:R-:W-:Y:S05]  /*68b0*/  @P1 BRA `(.L_x_174) ;  /* 0xfffffffc00341947 */ /* 0x001fea000383ffff */
.L_x_171:
[----:B------:R-:W-:Y:S05]  /*68c0*/  BSYNC B1 ;  /* 0x0000000000017941 */ /* 0x000fea0003800000 */
.L_x_170:
[----:B------:R-:W-:Y:S01]  /*68d0*/  LOP3.LUT P1, RZ, R11, 0xff, RZ, 0xc0, !PT ;  /* 0x000000ff0bff7812 */ /* 0x000fe2000782c0ff */
[C---:B------:R-:W-:Y:S01]  /*68e0*/  IMAD.IADD R13, R8.reuse, 0x1, R13 ;  /* 0x00000001080d7824 */ /* 0x040fe200078e020d */
[----:B------:R-:W-:Y:S01]  /*68f0*/  ULDC.64 UR8, c[0x0][0x650] ;  /* 0x0001940000087ab9 */ /* 0x000fe20000000a00 */
[C---:B------:R-:W-:Y:S01]  /*6900*/  ISETP.GE.U32.AND P2, PT, R8.reuse, 0x7, PT ;  /* 0x000000070800780c */ /* 0x040fe20003f46070 */
[----:B------:R-:W-:Y:S01]  /*6910*/  BSSY B1, `(.L_x_175) ;  /* 0x000006d000017945 */ /* 0x000fe20003800000 */
[C---:B------:R-:W-:Y:S01]  /*6920*/  IMAD.WIDE.U32 R4, R13.reuse, 0x24924925, RZ ;  /* 0x249249250d047825 */ /* 0x040fe200078e00ff */
[----:B------:R-:W-:Y:S02]  /*6930*/  ISETP.GT.U32.AND P0, PT, R13, 0x6, PT ;  /* 0x000000060d00780c */ /* 0x000fe40003f04070 */
[----:B------:R-:W-:Y:S01]  /*6940*/  PRMT R11, RZ, 0x7610, R11 ;  /* 0x00007610ff0b7816 */ /* 0x000fe2000000000b */
[----:B------:R-:W-:Y:S01]  /*6950*/  IMAD.MOV.U32 R12, RZ, RZ, -0x1 ;  /* 0xffffffffff0c7424 */ /* 0x000fe200078e00ff */
[----:B------:R-:W-:Y:S01]  /*6960*/  ISETP.LT.U32.AND P0, PT, R8, 0x7, P0 ;  /* 0x000000070800780c */ /* 0x000fe20000701070 */
[----:B------:R-:W-:-:S02]  /*6970*/  IMAD.MOV.U32 R19, RZ, RZ, -0x1 ;  /* 0xffffffffff137424 */ /* 0x000fc400078e00ff */
[----:B------:R-:W0:Y:S01]  /*6980*/  @P1 S2R R7, SR_CgaCtaId ;  /* 0x0000000000071919 */ /* 0x000e220000008800 */
[----:B------:R-:W-:Y:S02]  /*6990*/  SEL R4, RZ, 0x1, !P0 ;  /* 0x00000001ff047807 */ /* 0x000fe40004000000 */
[----:B------:R-:W-:Y:S02]  /*69a0*/  IADD3 R16, P0, R16, UR36, RZ ;  /* 0x0000002410107c10 */ /* 0x000fe4000ff1e0ff */
[----:B------:R-:W-:Y:S02]  /*69b0*/  @P1 MOV R6, 0x400 ;  /* 0x0000040000061802 */ /* 0x000fe40000000f00 */
[----:B------:R-:W-:Y:S02]  /*69c0*/  IADD3.X R17, R17, UR42, RZ, P0, !PT ;  /* 0x0000002a11117c10 */ /* 0x000fe400087fe4ff */
[----:B------:R-:W-:Y:S02]  /*69d0*/  ISETP.GE.U32.AND P0, PT, R16, UR8, PT ;  /* 0x0000000810007c0c */ /* 0x000fe4000bf06070 */
[----:B------:R-:W-:-:S02]  /*69e0*/  LOP3.LUT R3, R3, R4, RZ, 0x3c, !PT ;  /* 0x0000000403037212 */ /* 0x000fc400078e3cff */
[----:B------:R-:W-:Y:S02]  /*69f0*/  ISETP.GE.U32.AND.EX P0, PT, R17, UR9, PT, P0 ;  /* 0x0000000911007c0c */ /* 0x000fe4000bf06100 */
[----:B0-----:R-:W-:Y:S01]  /*6a00*/  @P1 LEA R6, R7, R6, 0x18 ;  /* 0x0000000607061211 */ /* 0x001fe200078ec0ff */
[----:B------:R-:W-:-:S03]  /*6a10*/  IMAD.IADD R7, R13, 0x1, -R5 ;  /* 0x000000010d077824 */ /* 0x000fc600078e0a05 */
[----:B------:R0:W-:Y:S02]  /*6a20*/  @P1 SYNCS.ARRIVE.TRANS64.A1T0 RZ, [R6+URZ+0x88], RZ ;  /* 0x000088ff06ff19a7 */ /* 0x0001e4000810003f */
[----:B------:R-:W-:-:S04]  /*6a30*/  LEA.HI R7, R7, R5, RZ, 0x1f ;  /* 0x0000000507077211 */ /* 0x000fc800078ff8ff */
[----:B------:R-:W-:Y:S01]  /*6a40*/  SHF.R.U32.HI R4, RZ, 0x2, R7 ;  /* 0x00000002ff047819 */ /* 0x000fe20000011607 */
[----:B------:R-:W-:-:S03]  /*6a50*/  IMAD.MOV.U32 R7, RZ, RZ, -0x1 ;  /* 0xffffffffff077424 */ /* 0x000fc600078e00ff */
[--C-:B------:R-:W-:Y:S01]  /*6a60*/  @P2 LOP3.LUT R3, R3, 0x1, R4.reuse, 0x78, !PT ;  /* 0x0000000103032812 */ /* 0x100fe200078e7804 */
[----:B------:R-:W-:Y:S01]  /*6a70*/  IMAD R13, R4, -0x7, R13 ;  /* 0xfffffff9040d7824 */ /* 0x000fe200078e020d */
[----:B------:R-:W-:Y:S01]  /*6a80*/  PRMT R4, RZ, 0x7610, R4 ;  /* 0x00007610ff047816 */ /* 0x000fe20000000004 */
[----:B0-----:R-:W-:Y:S06]  /*6a90*/  @P0 BRA `(.L_x_176) ;  /* 0x0000000400500947 */ /* 0x001fec0003800000 */
[----:B------:R-:W0:Y:S01]  /*6aa0*/  S2R R15, SR_CTAID.X ;  /* 0x00000000000f7919 */ /* 0x000e220000002500 */
[----:B------:R-:W-:Y:S01]  /*6ab0*/  ULDC.64 UR8, c[0x0][0x628] ;  /* 0x00018a0000087ab9 */ /* 0x000fe20000000a00 */
[----:B------:R-:W1:Y:S01]  /*6ac0*/  LDC R20, c[0x0][0x144] ;  /* 0x00005100ff147b82 */ /* 0x000e620000000800 */
[----:B------:R-:W-:Y:S01]  /*6ad0*/  ISETP.NE.U32.AND P0, PT, RZ, UR8, PT ;  /* 0x00000008ff007c0c */ /* 0x000fe2000bf05070 */
[----:B------:R-:W2:Y:S01]  /*6ae0*/  S2R R12, SR_CTAID.Y ;  /* 0x00000000000c7919 */ /* 0x000ea20000002600 */
[----:B------:R-:W-:Y:S01]  /*6af0*/  ULDC UR10, c[0x0][0x150] ;  /* 0x00005400000a7ab9 */ /* 0x000fe20000000800 */
[----:B------:R-:W-:Y:S01]  /*6b00*/  ULDC UR11, c[0x0][0x630] ;  /* 0x00018c00000b7ab9 */ /* 0x000fe20000000800 */
[----:B------:R-:W-:Y:S01]  /*6b10*/  ISETP.NE.AND.EX P0, PT, RZ, UR9, PT, P0 ;  /* 0x00000009ff007c0c */ /* 0x000fe2000bf05300 */
[----:B------:R-:W-:Y:S01]  /*6b20*/  IMAD.MOV.U32 R4, RZ, RZ, R16 ;  /* 0x000000ffff047224 */ /* 0x000fe200078e0010 */
[----:B0-----:R-:W-:-:S05]  /*6b30*/  I2FP.F32.U32 R5, R15 ;  /* 0x0000000f00057245 */ /* 0x001fca0000201000 */
[----:B------:R-:W-:Y:S01]  /*6b40*/  FMUL R21, R5, UR10 ;  /* 0x0000000a05157c20 */ /* 0x000fe20008400000 */
[----:B------:R-:W-:-:S05]  /*6b50*/  IMAD.MOV.U32 R5, RZ, RZ, R17 ;  /* 0x000000ffff057224 */ /* 0x000fca00078e0011 */
[----:B--2---:R-:W-:Y:S05]  /*6b60*/  @!P0 BRA `(.L_x_177) ;  /* 0x0000000000288947 */ /* 0x004fea0003800000 */
[----:B------:R-:W-:Y:S02]  /*6b70*/  ULDC UR10, c[0x0][0x634] ;  /* 0x00018d00000a7ab9 */ /* 0x000fe40000000800 */
[----:B------:R-:W-:-:S05]  /*6b80*/  IADD3 R5, P0, R16, UR10, RZ ;  /* 0x0000000a10057c10 */ /* 0x000fca000ff1e0ff */
[----:B------:R-:W-:-:S04]  /*6b90*/  IMAD.X R19, RZ, RZ, R17, P0 ;  /* 0x000000ffff137224 */ /* 0x000fc800000e0611 */
[----:B------:R-:W-:-:S04]  /*6ba0*/  IMAD.WIDE.U32 R6, R19, UR8, RZ ;  /* 0x0000000813067c25 */ /* 0x000fc8000f8e00ff */
[----:B------:R-:W-:-:S04]  /*6bb0*/  IMAD.WIDE.U32 R6, P0, R5, UR9, R6 ;  /* 0x0000000905067c25 */ /* 0x000fc8000f800006 */
[----:B------:R-:W-:-:S04]  /*6bc0*/  IMAD.WIDE.U32 R4, R5, UR8, RZ ;  /* 0x0000000805047c25 */ /* 0x000fc8000f8e00ff */
[----:B------:R-:W-:Y:S01]  /*6bd0*/  IMAD.MOV.U32 R4, RZ, RZ, R7 ;  /* 0x000000ffff047224 */ /* 0x000fe200078e0007 */
[----:B------:R-:W-:Y:S01]  /*6be0*/  IADD3 RZ, P1, R5, R6, RZ ;  /* 0x0000000605ff7210 */ /* 0x000fe20007f3e0ff */
[----:B------:R-:W-:-:S04]  /*6bf0*/  IMAD.X R5, RZ, RZ, RZ, P0 ;  /* 0x000000ffff057224 */ /* 0x000fc800000e06ff */
[----:B------:R-:W-:-:S08]  /*6c00*/  IMAD.WIDE.U32.X R4, R19, UR9, R4, P1 ;  /* 0x0000000913047c25 */ /* 0x000fd000088e0404 */
.L_x_177:
[--C-:B------:R-:W-:Y:S01]  /*6c10*/  SHF.R.U64 R14, R4, UR11, R5.reuse ;  /* 0x0000000b040e7c19 */ /* 0x100fe20008001205 */
[----:B------:R-:W0:Y:S01]  /*6c20*/  F2I.U32.TRUNC.NTZ R21, R21 ;  /* 0x0000001500157305 */ /* 0x000e22000020f000 */
[----:B------:R-:W-:Y:S01]  /*6c30*/  SHF.R.U32.HI R4, RZ, UR11, R5 ;  /* 0x0000000bff047c19 */ /* 0x000fe20008011605 */
[----:B------:R-:W-:Y:S01]  /*6c40*/  ULDC.64 UR8, c[0x0][0x620] ;  /* 0x0001880000087ab9 */ /* 0x000fe20000000a00 */
[----:B------:R-:W-:Y:S01]  /*6c50*/  IADD3 R7, P0, RZ, -R14, RZ ;  /* 0x8000000eff077210 */ /* 0x000fe20007f1e0ff */
[----:B------:R-:W-:-:S04]  /*6c60*/  ULDC.64 UR10, c[0x0][0x640] ;  /* 0x00019000000a7ab9 */ /* 0x000fc80000000a00 */
[----:B------:R-:W-:Y:S01]  /*6c70*/  IMAD.X R4, RZ, RZ, ~R4, P0 ;  /* 0x000000ffff047224 */ /* 0x000fe200000e0e04 */
[----:B------:R-:W-:-:S03]  /*6c80*/  ISETP.NE.U32.AND P0, PT, RZ, UR10, PT ;  /* 0x0000000aff007c0c */ /* 0x000fc6000bf05070 */
[----:B------:R-:W-:Y:S01]  /*6c90*/  IMAD R6, R4, UR8, RZ ;  /* 0x0000000804067c24 */ /* 0x000fe2000f8e02ff */
[----:B------:R-:W-:Y:S01]  /*6ca0*/  ISETP.NE.AND.EX P0, PT, RZ, UR11, PT, P0 ;  /* 0x0000000bff007c0c */ /* 0x000fe2000bf05300 */
[----:B------:R-:W-:Y:S01]  /*6cb0*/  IMAD.WIDE.U32 R4, R7, UR8, R16 ;  /* 0x0000000807047c25 */ /* 0x000fe2000f8e0010 */
[----:B------:R-:W-:-:S03]  /*6cc0*/  ULDC UR8, c[0x0][0x618] ;  /* 0x0001860000087ab9 */ /* 0x000fc60000000800 */
[----:B------:R-:W-:Y:S01]  /*6cd0*/  IMAD R7, R7, UR9, R6 ;  /* 0x0000000907077c24 */ /* 0x000fe2000f8e0206 */
[----:B------:R-:W-:Y:S01]  /*6ce0*/  ULDC UR9, c[0x0][0x154] ;  /* 0x0000550000097ab9 */ /* 0x000fe20000000800 */
[----:B0-----:R-:W-:Y:S02]  /*6cf0*/  IMAD.MOV R6, RZ, RZ, -R21 ;  /* 0x000000ffff067224 */ /* 0x001fe400078e0a15 */
[----:B------:R-:W0:Y:S01]  /*6d00*/  LDC R21, c[0x0][0x148] ;  /* 0x00005200ff157b82 */ /* 0x000e220000000800 */
[----:B------:R-:W-:Y:S02]  /*6d10*/  IMAD.IADD R5, R5, 0x1, R7 ;  /* 0x0000000105057824 */ /* 0x000fe400078e0207 */
[----:B-1----:R-:W-:Y:S01]  /*6d20*/  IMAD R15, R20, R6, R15 ;  /* 0x00000006140f7224 */ /* 0x002fe200078e020f */
[----:B------:R-:W-:Y:S02]  /*6d30*/  I2FP.F32.U32 R6, R12 ;  /* 0x0000000c00067245 */ /* 0x000fe40000201000 */
[----:B------:R-:W-:-:S02]  /*6d40*/  SHF.R.U64 R19, R4, UR8, R5 ;  /* 0x0000000804137c19 */ /* 0x000fc40008001205 */
[----:B------:R-:W-:Y:S01]  /*6d50*/  SHF.R.U32.HI R4, RZ, UR8, R5 ;  /* 0x00000008ff047c19 */ /* 0x000fe20008011605 */
[----:B------:R-:W-:Y:S01]  /*6d60*/  FMUL R6, R6, UR9 ;  /* 0x0000000906067c20 */ /* 0x000fe20008400000 */
[----:B------:R-:W-:Y:S02]  /*6d70*/  ULDC UR8, c[0x0][0x608] ;  /* 0x0001820000087ab9 */ /* 0x000fe40000000800 */
[--C-:B------:R-:W-:Y:S01]  /*6d80*/  SHF.R.U64 R22, R19, UR8, R4.reuse ;  /* 0x0000000813167c19 */ /* 0x100fe20008001204 */
[----:B------:R1:W2:Y:S01]  /*6d90*/  F2I.U32.TRUNC.NTZ R24, R6 ;  /* 0x0000000600187305 */ /* 0x0002a2000020f000 */
[----:B------:R-:W-:Y:S01]  /*6da0*/  SHF.R.U32.HI R5, RZ, UR8, R4 ;  /* 0x00000008ff057c19 */ /* 0x000fe20008011604 */
[----:B------:R-:W-:-:S03]  /*6db0*/  ULDC UR8, c[0x0][0x658] ;  /* 0x0001960000087ab9 */ /* 0x000fc60000000800 */
[--C-:B------:R-:W-:Y:S02]  /*6dc0*/  SHF.R.U64 R20, R22, UR8, R5.reuse ;  /* 0x0000000816147c19 */ /* 0x100fe40008001205 */
[----:B------:R-:W-:-:S03]  /*6dd0*/  SHF.R.U32.HI R23, RZ, UR8, R5 ;  /* 0x00000008ff177c19 */ /* 0x000fc60008011605 */
[----:B------:R-:W-:Y:S02]  /*6de0*/  IMAD.MOV.U32 R4, RZ, RZ, R20 ;  /* 0x000000ffff047224 */ /* 0x000fe400078e0014 */
[----:B------:R-:W-:Y:S01]  /*6df0*/  IMAD.MOV.U32 R5, RZ, RZ, R23 ;  /* 0x000000ffff057224 */ /* 0x000fe200078e0017 */
[----:B-1----:R-:W-:Y:S06]  /*6e00*/  @!P0 BRA `(.L_x_178) ;  /* 0x0000000000288947 */ /* 0x002fec0003800000 */
        /* <DEDUP_REMOVED lines=10> */
.L_x_178:
[----:B------:R-:W-:Y:S01]  /*6eb0*/  ISETP.NE.AND P0, PT, R2, 0x1, PT ;  /* 0x000000010200780c */ /* 0x000fe20003f05270 */
[----:B------:R-:W-:Y:S01]  /*6ec0*/  ULDC UR8, c[0x0][0x648] ;  /* 0x0001920000087ab9 */ /* 0x000fe20000000800 */
[----:B------:R-:W-:Y:S01]  /*6ed0*/  LOP3.LUT R22, R22, UR7, RZ, 0xc0, !PT ;  /* 0x0000000716167c12 */ /* 0x000fe2000f8ec0ff */
[----:B--2---:R-:W-:Y:S01]  /*6ee0*/  IMAD.MOV R24, RZ, RZ, -R24 ;  /* 0x000000ffff187224 */ /* 0x004fe200078e0a18 */
[----:B------:R-:W-:Y:S01]  /*6ef0*/  SHF.R.U64 R5, R4, UR8, R5 ;  /* 0x0000000804057c19 */ /* 0x000fe20008001205 */
[----:B------:R-:W-:Y:S01]  /*6f00*/  ULDC UR8, c[0x0][0x638] ;  /* 0x00018e0000087ab9 */ /* 0x000fe20000000800 */
[----:B------:R-:W-:Y:S01]  /*6f10*/  LOP3.LUT R19, R19, UR4, RZ, 0xc0, !PT ;  /* 0x0000000413137c12 */ /* 0x000fe2000f8ec0ff */
[----:B------:R-:W-:Y:S01]  /*6f20*/  ULDC UR9, c[0x0][0x610] ;  /* 0x0001840000097ab9 */ /* 0x000fe20000000800 */
[----:B------:R-:W-:Y:S02]  /*6f30*/  IMAD.MOV.U32 R4, RZ, RZ, 0x1 ;  /* 0x00000001ff047424 */ /* 0x000fe400078e00ff */
[----:B------:R-:W-:-:S02]  /*6f40*/  IMAD.MOV R7, RZ, RZ, -R5 ;  /* 0x000000ffff077224 */ /* 0x000fc400078e0a05 */
[----:B------:R-:W-:Y:S02]  /*6f50*/  IMAD R22, R5, UR5, R22 ;  /* 0x0000000505167c24 */ /* 0x000fe4000f8e0216 */
[----:B0-----:R-:W-:Y:S02]  /*6f60*/  @P0 IMAD R15, R21, R24, R12 ;  /* 0x00000018150f0224 */ /* 0x001fe400078e020c */
[----:B------:R-:W-:Y:S01]  /*6f70*/  IMAD R20, R7, UR8, R20 ;  /* 0x0000000807147c24 */ /* 0x000fe2000f8e0214 */
[----:B------:R-:W-:Y:S01]  /*6f80*/  ULDC UR8, c[0x0][0x600] ;  /* 0x0001800000087ab9 */ /* 0x000fe20000000800 */
[----:B------:R-:W-:Y:S02]  /*6f90*/  IMAD R15, R22, UR9, R15 ;  /* 0x00000009160f7c24 */ /* 0x000fe4000f8e020f */
[----:B------:R-:W-:Y:S02]  /*6fa0*/  IMAD R20, R20, UR8, R19 ;  /* 0x0000000814147c24 */ /* 0x000fe4000f8e0213 */
[----:B------:R-:W-:-:S03]  /*6fb0*/  IMAD.MOV.U32 R7, RZ, RZ, R14 ;  /* 0x000000ffff077224 */ /* 0x000fc600078e000e */
[----:B------:R-:W-:Y:S02]  /*6fc0*/  SEL R19, R20, R15, !P0 ;  /* 0x0000000f14137207 */ /* 0x000fe40004000000 */
[----:B------:R-:W-:-:S07]  /*6fd0*/  SEL R12, R15, R20, !P0 ;  /* 0x000000140f0c7207 */ /* 0x000fce0004000000 */
.L_x_176:
[----:B------:R-:W-:Y:S05]  /*6fe0*/  BSYNC B1 ;  /* 0x0000000000017941 */ /* 0x000fea0003800000 */
.L_x_175:
[----:B------:R-:W-:-:S13]  /*6ff0*/  LOP3.LUT P0, RZ, R4, 0xff, RZ, 0xc0, !PT ;  /* 0x000000ff04ff7812 */ /* 0x000fda000780c0ff */
[----:B------:R-:W-:Y:S05]  /*7000*/  @P0 BRA `(.L_x_179) ;  /* 0xfffffff400280947 */ /* 0x000fea000383ffff */
[----:B------:R-:W-:Y:S05]  /*7010*/  BSYNC B0 ;  /* 0x0000000000007941 */ /* 0x000fea0003800000 */
.L_x_168:
[----:B------:R-:W-:-:S03]  /*7020*/  UMOV UR8, 0xffffffff ;  /* 0xffffffff00087882 */ /* 0x000fc60000000000 */
[----:B------:R-:W-:Y:S05]  /*7030*/  BRA.DIV UR8, `(.L_x_180) ;  /* 0x0000000608807947 */ /* 0x000fea000b800000 */
[----:B------:R-:W-:-:S13]  /*7040*/  ELECT P6, URZ, PT ;  /* 0x00000000003f782f */ /* 0x000fda00038c0000 */
.L_x_197:
[----:B------:R-:W-:Y:S04]  /*7050*/  BSSY B0, `(.L_x_181) ;  /* 0x0000046000007945 */ /* 0x000fe80003800000 */
[----:B------:R-:W-:Y:S05]  /*7060*/  @!P6 BRA `(.L_x_182) ;  /* 0x000000040010e947 */ /* 0x000fea0003800000 */
[----:B------:R-:W-:-:S04]  /*7070*/  LOP3.LUT R18, R18, 0x2, RZ, 0xfc, !PT ;  /* 0x0000000212127812 */ /* 0x000fc800078efcff */
[----:B------:R-:W-:-:S13]  /*7080*/  ISETP.NE.AND P0, PT, R18, 0x3, PT ;  /* 0x000000031200780c */ /* 0x000fda0003f05270 */
[----:B------:R-:W-:Y:S05]  /*7090*/  @!P0 BRA `(.L_x_183) ;  /* 0x0000000000048947 */ /* 0x000fea0003800000 */
[----:B------:R-:W-:Y:S01]  /*70a0*/  BPT.TRAP 0x1 ;  /* 0x000000040000795c */ /* 0x000fe20000300000 */
.L_x_183:
[----:B------:R-:W0:Y:S01]  /*70b0*/  S2R R5, SR_CgaCtaId ;  /* 0x0000000000057919 */ /* 0x000e220000008800 */
[----:B------:R-:W-:Y:S02]  /*70c0*/  MOV R0, 0x400 ;  /* 0x0000040000007802 */ /* 0x000fe40000000f00 */
[----:B------:R-:W-:Y:S02]  /*70d0*/  SHF.L.U32 R4, R3, 0x1f, RZ ;  /* 0x0000001f03047819 */ /* 0x000fe400000006ff */
[----:B0-----:R-:W-:-:S05]  /*70e0*/  LEA R0, R5, R0, 0x18 ;  /* 0x0000000005007211 */ /* 0x001fca00078ec0ff */
[----:B------:R-:W-:-:S04]  /*70f0*/  VIADD R0, R0, 0x38 ;  /* 0x0000003800007836 */ /* 0x000fc80000000000 */
[C---:B------:R-:W-:Y:S02]  /*7100*/  IMAD R7, R13.reuse, 0x8, R0 ;  /* 0x000000080d077824 */ /* 0x040fe400078e0200 */
[----:B------:R-:W-:Y:S02]  /*7110*/  VIADD R13, R13, 0x1 ;  /* 0x000000010d0d7836 */ /* 0x000fe40000000000 */
[----:B------:R-:W0:Y:S03]  /*7120*/  SYNCS.PHASECHK.TRANS64.TRYWAIT P0, [R7+URZ], R4 ;  /* 0x00000004070075a7 */ /* 0x000e26000800017f */
[----:B------:R-:W-:-:S04]  /*7130*/  ISETP.NE.AND P1, PT, R13, 0x7, PT ;  /* 0x000000070d00780c */ /* 0x000fc80003f25270 */
[----:B------:R-:W-:Y:S02]  /*7140*/  SEL R2, RZ, 0x1, P1 ;  /* 0x00000001ff027807 */ /* 0x000fe40000800000 */
[----:B------:R-:W-:Y:S02]  /*7150*/  SEL R13, R13, RZ, P1 ;  /* 0x000000ff0d0d7207 */ /* 0x000fe40000800000 */
[----:B------:R-:W-:-:S03]  /*7160*/  LOP3.LUT R6, R3, R2, RZ, 0x3c, !PT ;  /* 0x0000000203067212 */ /* 0x000fc600078e3cff */
[----:B------:R-:W-:Y:S01]  /*7170*/  IMAD R8, R13, 0x8, R0 ;  /* 0x000000080d087824 */ /* 0x000fe200078e0200 */
[----:B------:R-:W-:Y:S01]  /*7180*/  SHF.L.U32 R5, R6, 0x1f, RZ ;  /* 0x0000001f06057819 */ /* 0x000fe200000006ff */
[----:B0-----:R-:W-:Y:S06]  /*7190*/  @!P0 BRA `(.L_x_184) ;  /* 0x0000000400488947 */ /* 0x001fec0003800000 */
.L_x_198:
[----:B------:R-:W1:Y:S01]  /*71a0*/  SYNCS.PHASECHK.TRANS64.TRYWAIT P0, [R8+URZ], R5 ;  /* 0x00000005080075a7 */ /* 0x000e62000800017f */
[----:B------:R-:W-:-:S05]  /*71b0*/  VIADD R2, R13, 0x1 ;  /* 0x000000010d027836 */ /* 0x000fca0000000000 */
[----:B------:R-:W-:-:S04]  /*71c0*/  ISETP.NE.AND P1, PT, R2, 0x7, PT ;  /* 0x000000070200780c */ /* 0x000fc80003f25270 */
[----:B------:R-:W-:Y:S02]  /*71d0*/  SEL R3, RZ, 0x1, P1 ;  /* 0x00000001ff037807 */ /* 0x000fe40000800000 */
[----:B0-----:R-:W-:Y:S02]  /*71e0*/  SEL R7, R2, RZ, P1 ;  /* 0x000000ff02077207 */ /* 0x001fe40000800000 */
[----:B------:R-:W-:-:S03]  /*71f0*/  LOP3.LUT R6, R6, R3, RZ, 0x3c, !PT ;  /* 0x0000000306067212 */ /* 0x000fc600078e3cff */
[----:B------:R-:W-:Y:S01]  /*7200*/  IMAD R9, R7, 0x8, R0 ;  /* 0x0000000807097824 */ /* 0x000fe200078e0200 */
[----:B------:R-:W-:Y:S01]  /*7210*/  SHF.L.U32 R4, R6, 0x1f, RZ ;  /* 0x0000001f06047819 */ /* 0x000fe200000006ff */
[----:B-1----:R-:W-:Y:S06]  /*7220*/  @!P0 BRA `(.L_x_185) ;  /* 0x0000000400388947 */ /* 0x002fec0003800000 */
.L_x_199:
[----:B------:R-:W1:Y:S01]  /*7230*/  SYNCS.PHASECHK.TRANS64.TRYWAIT P0, [R9+URZ], R4 ;  /* 0x00000004090075a7 */ /* 0x000e62000800017f */
[----:B------:R-:W-:-:S05]  /*7240*/  VIADD R2, R7, 0x1 ;  /* 0x0000000107027836 */ /* 0x000fca0000000000 */
[----:B------:R-:W-:-:S04]  /*7250*/  ISETP.NE.AND P1, PT, R2, 0x7, PT ;  /* 0x000000070200780c */ /* 0x000fc80003f25270 */
[----:B------:R-:W-:Y:S02]  /*7260*/  SEL R3, RZ, 0x1, P1 ;  /* 0x00000001ff037807 */ /* 0x000fe40000800000 */
[----:B------:R-:W-:Y:S02]  /*7270*/  SEL R7, R2, RZ, P1 ;  /* 0x000000ff02077207 */ /* 0x000fe40000800000 */
[----:B------:R-:W-:-:S03]  /*7280*/  LOP3.LUT R6, R6, R3, RZ, 0x3c, !PT ;  /* 0x0000000306067212 */ /* 0x000fc600078e3cff */
[----:B0-----:R-:W-:Y:S01]  /*7290*/  IMAD R8, R7, 0x8, R0 ;  /* 0x0000000807087824 */ /* 0x001fe200078e0200 */
[----:B------:R-:W-:Y:S01]  /*72a0*/  SHF.L.U32 R5, R6, 0x1f, RZ ;  /* 0x0000001f06057819 */ /* 0x000fe200000006ff */
[----:B-1----:R-:W-:Y:S06]  /*72b0*/  @!P0 BRA `(.L_x_186) ;  /* 0x0000000400288947 */ /* 0x002fec0003800000 */
.L_x_200:
        /* <DEDUP_REMOVED lines=9> */
.L_x_201:
[----:B------:R-:W1:Y:S01]  /*7350*/  SYNCS.PHASECHK.TRANS64.TRYWAIT P0, [R9+URZ], R4 ;  /* 0x00000004090075a7 */ /* 0x000e62000800017f */
[----:B------:R-:W-:-:S05]  /*7360*/  VIADD R2, R7, 0x1 ;  /* 0x0000000107027836 */ /* 0x000fca0000000000 */
[----:B------:R-:W-:-:S04]  /*7370*/  ISETP.NE.AND P1, PT, R2, 0x7, PT ;  /* 0x000000070200780c */ /* 0x000fc80003f25270 */
[----:B------:R-:W-:Y:S02]  /*7380*/  SEL R3, RZ, 0x1, P1 ;  /* 0x00000001ff037807 */ /* 0x000fe40000800000 */
[----:B------:R-:W-:Y:S02]  /*7390*/  SEL R7, R2, RZ, P1 ;  /* 0x000000ff02077207 */ /* 0x000fe40000800000 */
[----:B------:R-:W-:-:S03]  /*73a0*/  LOP3.LUT R11, R6, R3, RZ, 0x3c, !PT ;  /* 0x00000003060b7212 */ /* 0x000fc600078e3cff */
[----:B------:R-:W-:Y:S01]  /*73b0*/  IMAD R6, R7, 0x8, R0 ;  /* 0x0000000807067824 */ /* 0x000fe200078e0200 */
[----:B0-----:R-:W-:Y:S01]  /*73c0*/  SHF.L.U32 R5, R11, 0x1f, RZ ;  /* 0x0000001f0b057819 */ /* 0x001fe200000006ff */
[----:B-1----:R-:W-:Y:S06]  /*73d0*/  @!P0 BRA `(.L_x_188) ;  /* 0x0000000400088947 */ /* 0x002fec0003800000 */
.L_x_202:
[----:B------:R-:W1:Y:S01]  /*73e0*/  SYNCS.PHASECHK.TRANS64.TRYWAIT P0, [R6+URZ], R5 ;  /* 0x00000005060075a7 */ /* 0x000e62000800017f */
[----:B------:R-:W-:-:S05]  /*73f0*/  VIADD R2, R7, 0x1 ;  /* 0x0000000107027836 */ /* 0x000fca0000000000 */
[----:B------:R-:W-:-:S04]  /*7400*/  ISETP.NE.AND P1, PT, R2, 0x7, PT ;  /* 0x000000070200780c */ /* 0x000fc80003f25270 */
[----:B0-----:R-:W-:Y:S02]  /*7410*/  SEL R4, RZ, 0x1, P1 ;  /* 0x00000001ff047807 */ /* 0x001fe40000800000 */
[----:B------:R-:W-:Y:S02]  /*7420*/  SEL R3, R2, RZ, P1 ;  /* 0x000000ff02037207 */ /* 0x000fe40000800000 */
[----:B------:R-:W-:Y:S01]  /*7430*/  LOP3.LUT R4, R11, R4, RZ, 0x3c, !PT ;  /* 0x000000040b047212 */ /* 0x000fe200078e3cff */
[----:B-1----:R-:W-:Y:S06]  /*7440*/  @!P0 BRA `(.L_x_189) ;  /* 0x0000000400008947 */ /* 0x002fec0003800000 */
.L_x_203:
[----:B------:R-:W-:Y:S01]  /*7450*/  IMAD R3, R3, 0x8, R0 ;  /* 0x0000000803037824 */ /* 0x000fe200078e0200 */
[----:B------:R-:W-:-:S07]  /*7460*/  SHF.L.U32 R0, R4, 0x1f, RZ ;  /* 0x0000001f04007819 */ /* 0x000fce00000006ff */
.L_x_190:
[----:B-1----:R1:W2:Y:S02]  /*7470*/  SYNCS.PHASECHK.TRANS64.TRYWAIT P0, [R3+URZ], R0 ;  /* 0x00000000030075a7 */ /* 0x0022a4000800017f */
[----:B--2---:R-:W-:Y:S05]  /*7480*/  @!P0 NANOSLEEP.SYNCS 0x989680 ;  /* 0x009896800000895d */ /* 0x004fea0003900000 */
[----:B------:R-:W2:Y:S02]  /*7490*/  @!P0 SYNCS.PHASECHK.TRANS64 P0, [R3+URZ], R0 ;  /* 0x00000000030085a7 */ /* 0x000ea4000800007f */
[----:B--2---:R-:W-:Y:S05]  /*74a0*/  @!P0 BRA `(.L_x_190) ;  /* 0xfffffffc00f08947 */ /* 0x004fea000383ffff */
.L_x_182:
[----:B------:R-:W-:Y:S05]  /*74b0*/  BSYNC B0 ;  /* 0x0000000000007941 */ /* 0x000fea0003800000 */
.L_x_181:
[----:B------:R-:W-:Y:S05]  /*74c0*/  EXIT ;  /* 0x000000000000794d */ /* 0x000fea0003800000 */
.L_x_21:
[----:B-1----:R1:W2:Y:S02]  /*74d0*/  SYNCS.PHASECHK.TRANS64.TRYWAIT P1, [R3+URZ], R0 ;  /* 0x00000000030075a7 */ /* 0x0022a4000802017f */
[----:B--2---:R-:W-:Y:S05]  /*74e0*/  @!P1 NANOSLEEP.SYNCS 0x989680 ;  /* 0x009896800000995d */ /* 0x004fea0003900000 */
[----:B------:R-:W2:Y:S02]  /*74f0*/  @!P1 SYNCS.PHASECHK.TRANS64 P1, [R3+URZ], R0 ;  /* 0x00000000030095a7 */ /* 0x000ea4000802007f */
[----:B--2---:R-:W-:Y:S05]  /*7500*/  @!P1 BRA `(.L_x_21) ;  /* 0xfffffffc00f09947 */ /* 0x004fea000383ffff */
[----:B------:R-:W-:Y:S05]  /*7510*/  BRA `(.L_x_20) ;  /* 0xffffffa000bc7947 */ /* 0x000fea000383ffff */
.L_x_26:
[----:B-1----:R1:W2:Y:S02]  /*7520*/  SYNCS.PHASECHK.TRANS64.TRYWAIT P1, [R5+URZ], R4 ;  /* 0x00000004050075a7 */ /* 0x0022a4000802017f */
[----:B--2---:R-:W-:Y:S05]  /*7530*/  @!P1 NANOSLEEP.SYNCS 0x989680 ;  /* 0x009896800000995d */ /* 0x004fea0003900000 */
[----:B------:R-:W2:Y:S02]  /*7540*/  @!P1 SYNCS.PHASECHK.TRANS64 P1, [R5+URZ], R4 ;  /* 0x00000004050095a7 */ /* 0x000ea4000802007f */
[----:B--2---:R-:W-:Y:S05]  /*7550*/  @!P1 BRA `(.L_x_26) ;  /* 0xfffffffc00f09947 */ /* 0x004fea000383ffff */
[----:B------:R-:W-:Y:S05]  /*7560*/  BRA `(.L_x_25) ;  /* 0xffffffa400987947 */ /* 0x000fea000383ffff */
.L_x_169:
[----:B------:R-:W-:Y:S01]  /*7570*/  BSSY B1, `(.L_x_191) ;  /* 0x0000006000017945 */ /* 0x000fe20003800000 */
[----:B------:R-:W-:-:S07]  /*7580*/  IMAD.MOV.U32 R15, RZ, RZ, -0x1 ;  /* 0xffffffffff0f7424 */ /* 0x000fce00078e00ff */
[----:B------:R-:W-:Y:S05]  /*7590*/  WARPSYNC.COLLECTIVE R15, `(.L_x_192) ;  /* 0x000000000f0c7348 */ /* 0x000fea0003c00000 */
[----:B------:R-:W-:Y:S02]  /*75a0*/  ELECT P6, UR62, PT ;  /* 0x00000000003e782f */ /* 0x000fe400038c0000 */
[----:B------:R-:W-:Y:S01]  /*75b0*/  MOV R14, UR62 ;  /* 0x0000003e000e7c02 */ /* 0x000fe20008000f00 */
[----:B------:R-:W-:Y:S10]  /*75c0*/  ENDCOLLECTIVE ;  /* 0x000000000000791b */ /* 0x000ff40003800000 */
.L_x_192:
[----:B------:R-:W-:Y:S05]  /*75d0*/  BSYNC B1 ;  /* 0x0000000000017941 */ /* 0x000fea0003800000 */
.L_x_191:
[----:B------:R-:W-:Y:S05]  /*75e0*/  BRA `(.L_x_193) ;  /* 0xffffffec00bc7947 */ /* 0x000fea000383ffff */
.L_x_172:
[----:B0-----:R0:W1:Y:S02]  /*75f0*/  SYNCS.PHASECHK.TRANS64.TRYWAIT P0, [R21+URZ+0x38], R12 ;  /* 0x0000380c150075a7 */ /* 0x001064000800017f */
[----:B-1----:R-:W-:Y:S05]  /*7600*/  @!P0 NANOSLEEP.SYNCS 0x989680 ;  /* 0x009896800000895d */ /* 0x002fea0003900000 */
[----:B------:R-:W1:Y:S02]  /*7610*/  @!P0 SYNCS.PHASECHK.TRANS64 P0, [R21+URZ+0x38], R12 ;  /* 0x0000380c150085a7 */ /* 0x000e64000800007f */
[----:B-1----:R-:W-:Y:S05]  /*7620*/  @!P0 BRA `(.L_x_172) ;  /* 0xfffffffc00f08947 */ /* 0x002fea000383ffff */
[----:B------:R-:W-:Y:S05]  /*7630*/  BRA `(.L_x_194) ;  /* 0xffffffec00f87947 */ /* 0x000fea000383ffff */
.L_x_180:
[----:B------:R-:W-:Y:S01]  /*7640*/  BSSY B0, `(.L_x_195) ;  /* 0x0000006000007945 */ /* 0x000fe20003800000 */
[----:B------:R-:W-:-:S07]  /*7650*/  IMAD.MOV.U32 R15, RZ, RZ, -0x1 ;  /* 0xffffffffff0f7424 */ /* 0x000fce00078e00ff */
[----:B------:R-:W-:Y:S05]  /*7660*/  WARPSYNC.COLLECTIVE R15, `(.L_x_196) ;  /* 0x000000000f0c7348 */ /* 0x000fea0003c00000 */
[----:B------:R-:W-:Y:S02]  /*7670*/  ELECT P6, UR62, PT ;  /* 0x00000000003e782f */ /* 0x000fe400038c0000 */
[----:B------:R-:W-:Y:S01]  /*7680*/  MOV R14, UR62 ;  /* 0x0000003e000e7c02 */ /* 0x000fe20008000f00 */
[----:B------:R-:W-:Y:S10]  /*7690*/  ENDCOLLECTIVE ;  /* 0x000000000000791b */ /* 0x000ff40003800000 */
.L_x_196:
[----:B------:R-:W-:Y:S05]  /*76a0*/  BSYNC B0 ;  /* 0x0000000000007941 */ /* 0x000fea0003800000 */
.L_x_195:
[----:B------:R-:W-:Y:S05]  /*76b0*/  BRA `(.L_x_197) ;  /* 0xfffffff800647947 */ /* 0x000fea000383ffff */
.L_x_184:
[----:B0-----:R0:W1:Y:S02]  /*76c0*/  SYNCS.PHASECHK.TRANS64.TRYWAIT P0, [R7+URZ], R4 ;  /* 0x00000004070075a7 */ /* 0x001064000800017f */
[----:B-1----:R-:W-:Y:S05]  /*76d0*/  @!P0 NANOSLEEP.SYNCS 0x989680 ;  /* 0x009896800000895d */ /* 0x002fea0003900000 */
[----:B------:R-:W1:Y:S02]  /*76e0*/  @!P0 SYNCS.PHASECHK.TRANS64 P0, [R7+URZ], R4 ;  /* 0x00000004070085a7 */ /* 0x000e64000800007f */
[----:B-1----:R-:W-:Y:S05]  /*76f0*/  @!P0 BRA `(.L_x_184) ;  /* 0xfffffffc00f08947 */ /* 0x002fea000383ffff */
[----:B------:R-:W-:Y:S05]  /*7700*/  BRA `(.L_x_198) ;  /* 0xfffffff800a47947 */ /* 0x000fea000383ffff */
.L_x_185:
[----:B0-----:R0:W1:Y:S02]  /*7710*/  SYNCS.PHASECHK.TRANS64.TRYWAIT P0, [R8+URZ], R5 ;  /* 0x00000005080075a7 */ /* 0x001064000800017f */
[----:B-1----:R-:W-:Y:S05]  /*7720*/  @!P0 NANOSLEEP.SYNCS 0x989680 ;  /* 0x009896800000895d */ /* 0x002fea0003900000 */
[----:B------:R-:W1:Y:S02]  /*7730*/  @!P0 SYNCS.PHASECHK.TRANS64 P0, [R8+URZ], R5 ;  /* 0x00000005080085a7 */ /* 0x000e64000800007f */
[----:B-1----:R-:W-:Y:S05]  /*7740*/  @!P0 BRA `(.L_x_185) ;  /* 0xfffffffc00f08947 */ /* 0x002fea000383ffff */
[----:B------:R-:W-:Y:S05]  /*7750*/  BRA `(.L_x_199) ;  /* 0xfffffff800b47947 */ /* 0x000fea000383ffff */
.L_x_186:
[----:B0-----:R0:W1:Y:S02]  /*7760*/  SYNCS.PHASECHK.TRANS64.TRYWAIT P0, [R9+URZ], R4 ;  /* 0x00000004090075a7 */ /* 0x001064000800017f */
[----:B-1----:R-:W-:Y:S05]  /*7770*/  @!P0 NANOSLEEP.SYNCS 0x989680 ;  /* 0x009896800000895d */ /* 0x002fea0003900000 */
[----:B------:R-:W1:Y:S02]  /*7780*/  @!P0 SYNCS.PHASECHK.TRANS64 P0, [R9+URZ], R4 ;  /* 0x00000004090085a7 */ /* 0x000e64000800007f */
[----:B-1----:R-:W-:Y:S05]  /*7790*/  @!P0 BRA `(.L_x_186) ;  /* 0xfffffffc00f08947 */ /* 0x002fea000383ffff */
[----:B------:R-:W-:Y:S05]  /*77a0*/  BRA `(.L_x_200) ;  /* 0xfffffff800c47947 */ /* 0x000fea000383ffff */
.L_x_187:
[----:B0-----:R0:W1:Y:S02]  /*77b0*/  SYNCS.PHASECHK.TRANS64.TRYWAIT P0, [R8+URZ], R5 ;  /* 0x00000005080075a7 */ /* 0x001064000800017f */
[----:B-1----:R-:W-:Y:S05]  /*77c0*/  @!P0 NANOSLEEP.SYNCS 0x989680 ;  /* 0x009896800000895d */ /* 0x002fea0003900000 */
[----:B------:R-:W1:Y:S02]  /*77d0*/  @!P0 SYNCS.PHASECHK.TRANS64 P0, [R8+URZ], R5 ;  /* 0x00000005080085a7 */ /* 0x000e64000800007f */
[----:B-1----:R-:W-:Y:S05]  /*77e0*/  @!P0 BRA `(.L_x_187) ;  /* 0xfffffffc00f08947 */ /* 0x002fea000383ffff */
[----:B------:R-:W-:Y:S05]  /*77f0*/  BRA `(.L_x_201) ;  /* 0xfffffff800d47947 */ /* 0x000fea000383ffff */
.L_x_188:
[----:B0-----:R0:W1:Y:S02]  /*7800*/  SYNCS.PHASECHK.TRANS64.TRYWAIT P0, [R9+URZ], R4 ;  /* 0x00000004090075a7 */ /* 0x001064000800017f */
[----:B-1----:R-:W-:Y:S05]  /*7810*/  @!P0 NANOSLEEP.SYNCS 0x989680 ;  /* 0x009896800000895d */ /* 0x002fea0003900000 */
[----:B------:R-:W1:Y:S02]  /*7820*/  @!P0 SYNCS.PHASECHK.TRANS64 P0, [R9+URZ], R4 ;  /* 0x00000004090085a7 */ /* 0x000e64000800007f */
[----:B-1----:R-:W-:Y:S05]  /*7830*/  @!P0 BRA `(.L_x_188) ;  /* 0xfffffffc00f08947 */ /* 0x002fea000383ffff */
[----:B------:R-:W-:Y:S05]  /*7840*/  BRA `(.L_x_202) ;  /* 0xfffffff800e47947 */ /* 0x000fea000383ffff */
.L_x_189:
[----:B0-----:R0:W1:Y:S02]  /*7850*/  SYNCS.PHASECHK.TRANS64.TRYWAIT P0, [R6+URZ], R5 ;  /* 0x00000005060075a7 */ /* 0x001064000800017f */
[----:B-1----:R-:W-:Y:S05]  /*7860*/  @!P0 NANOSLEEP.SYNCS 0x989680 ;  /* 0x009896800000895d */ /* 0x002fea0003900000 */
[----:B------:R-:W1:Y:S02]  /*7870*/  @!P0 SYNCS.PHASECHK.TRANS64 P0, [R6+URZ], R5 ;  /* 0x00000005060085a7 */ /* 0x000e64000800007f */
[----:B-1----:R-:W-:Y:S05]  /*7880*/  @!P0 BRA `(.L_x_189) ;  /* 0xfffffffc00f08947 */ /* 0x002fea000383ffff */
[----:B------:R-:W-:Y:S05]  /*7890*/  BRA `(.L_x_203) ;  /* 0xfffffff800ec7947 */ /* 0x000fea000383ffff */
.L_x_204:
[----:B------:R-:W-:-:S00]  /*78a0*/  BRA `(.L_x_204) ;  /* 0xfffffffc00fc7947 */ /* 0x000fc0000383ffff */
[----:B------:R-:W-:-:S00]  /*78b0*/  NOP ;  /* 0x0000000000007918 */ /* 0x000fc00000000000 */
        /* <DEDUP_REMOVED lines=12> */
.L_x_205:


//--------------------- .nv.global.init           --------------------------
	.section	.nv.global.init,"aw",@progbits
.nv.global.init:
	.type		$str$22,@object
	.size		$str$22,($str$23 - $str$22)
$str$22:
        /*0000*/ 	.byte	0x6b, 0x5f, 0x74, 0x69, 0x6c, 0x65, 0x5f, 0x63, 0x6f, 0x75, 0x6e, 0x74, 0x20, 0x3e, 0x3d, 0x20
        /*0010*/ 	.byte	0x31, 0x00
	.type		$str$23,@object
	.size		$str$23,(__unnamed_1 - $str$23)
$str$23:
        /*0012*/ 	.byte	0x2f, 0x74, 0x6d, 0x70, 0x2f, 0x63, 0x75, 0x74, 0x6c, 0x61, 0x73, 0x73, 0x5f, 0x73, 0x77, 0x65
        /*0022*/ 	.byte	0x65, 0x70, 0x5f, 0x73, 0x72, 0x63, 0x2f, 0x69, 0x6e, 0x63, 0x6c, 0x75, 0x64, 0x65, 0x2f, 0x63
        /*0032*/ 	.byte	0x75, 0x74, 0x6c, 0x61, 0x73, 0x73, 0x2f, 0x67, 0x65, 0x6d, 0x6d, 0x2f, 0x63, 0x6f, 0x6c, 0x6c
        /*0042*/ 	.byte	0x65, 0x63, 0x74, 0x69, 0x76, 0x65, 0x2f, 0x73, 0x6d, 0x39, 0x30, 0x5f, 0x6d, 0x6d, 0x61, 0x5f
        /*0052*/ 	.byte	0x74, 0x6d, 0x61, 0x5f, 0x67, 0x6d, 0x6d, 0x61, 0x5f, 0x73, 0x73, 0x5f, 0x77, 0x61, 0x72, 0x70
        /*0062*/ 	.byte	0x73, 0x70, 0x65, 0x63, 0x69, 0x61, 0x6c, 0x69, 0x7a, 0x65, 0x64, 0x2e, 0x68, 0x70, 0x70, 0x00
	.type		__unnamed_1,@object
	.size		__unnamed_1,(.L_0 - __unnamed_1)
__unnamed_1:
        /*0072*/ 	.byte	0x76, 0x6f, 0x69, 0x64, 0x20, 0x63, 0x75, 0x74, 0x6c, 0x61, 0x73, 0x73, 0x3a, 0x3a, 0x67, 0x65
        /* <DEDUP_REMOVED lines=176> */
        /*0b82*/ 	.byte	0x6e, 0x74, 0x69, 0x74, 0x79, 0x5d, 0x00
.L_0:


//--------------------- .nv.shared._ZN7cutlass13device_kernelINS_4gemm6kernel13GemmUniversalIN4cute5tupleIJiiiiEEENS1_10collective13CollectiveMmaINS1_34MainloopSm90TmaGmmaWarpSpecializedILi7ENS5_IJNS4_1CILi2EEESB_NSA_ILi1EEEEEENS1_35KernelTmaWarpSpecializedCooperativeEEENS5_IJNSA_ILi128EEESG_NSA_ILi32EEEEEEfNS5_IJlSC_lEEEfSJ_NS4_8TiledMMAINS4_8MMA_AtomIJNS4_4SM904GMMA30MMA_64x128x8_F32TF32TF32_SS_TNILNSN_7ScaleInE1ELSP_1EEEEEENS4_6LayoutINS5_IJSB_SC_SC_EEENS5_IJSC_NSA_ILi0EEESU_EEEEENS5_IJNS4_10UnderscoreESX_SX_EEEEENS4_23SM90_TMA_LOAD_MULTICASTENS4_14ComposedLayoutINS4_7SwizzleILi3ELi4ELi3EEENS4_18smem_ptr_flag_bitsILi32EEENSS_INS5_IJNSA_ILi8EEESH_EEENS5_IJSH_SC_EEEEEEEvNS4_8identityES10_S1A_vS1B_EENS_8epilogue10collective6detail29Sm90TmaWarpSpecializedAdapterINS1E_15DefaultEpilogueIfSJ_SJ_NS1D_6thread17LinearCombinationIfLi1EffLNS1I_9ScaleType4KindE0ELNS_15FloatRoundStyleE2EfEENS1_15EpilogueDefaultEEEEEvvEEEEvNT_6ParamsE --------------------------
	.section	.nv.shared._ZN7cutlass13device_kernelINS_4gemm6kernel13GemmUniversalIN4cute5tupleIJiiiiEEENS1_10collective13CollectiveMmaINS1_34MainloopSm90TmaGmmaWarpSpecializedILi7ENS5_IJNS4_1CILi2EEESB_NSA_ILi1EEEEEENS1_35KernelTmaWarpSpecializedCooperativeEEENS5_IJNSA_ILi128EEESG_NSA_ILi32EEEEEEfNS5_IJlSC_lEEEfSJ_NS4_8TiledMMAINS4_8MMA_AtomIJNS4_4SM904GMMA30MMA_64x128x8_F32TF32TF32_SS_TNILNSN_7ScaleInE1ELSP_1EEEEEENS4_6LayoutINS5_IJSB_SC_SC_EEENS5_IJSC_NSA_ILi0EEESU_EEEEENS5_IJNS4_10UnderscoreESX_SX_EEEEENS4_23SM90_TMA_LOAD_MULTICASTENS4_14ComposedLayoutINS4_7SwizzleILi3ELi4ELi3EEENS4_18smem_ptr_flag_bitsILi32EEENSS_INS5_IJNSA_ILi8EEESH_EEENS5_IJSH_SC_EEEEEEEvNS4_8identityES10_S1A_vS1B_EENS_8epilogue10collective6detail29Sm90TmaWarpSpecializedAdapterINS1E_15DefaultEpilogueIfSJ_SJ_NS1D_6thread17LinearCombinationIfLi1EffLNS1I_9ScaleType4KindE0ELNS_15FloatRoundStyleE2EfEENS1_15EpilogueDefaultEEEEEvvEEEEvNT_6ParamsE,"aw",@nobits
	.sectionflags	@""
	.align	16
	.zero		1024


//--------------------- .nv.shared.reserved.0     --------------------------
	.section	.nv.shared.reserved.0,"aw",@nobits
	.weak		__nv_reservedSMEM_offset_0_alias
	.size		__nv_reservedSMEM_offset_0_alias, 0, 0
	.other		__nv_reservedSMEM_offset_0_alias,@"STO_CUDA_RESERVED_SHARED STV_DEFAULT"
__nv_reservedSMEM_offset_0_alias:
	.zero		0


//--------------------- .nv.global                --------------------------
	.section	.nv.global,"aw",@nobits
.nv.global:
	.type		_ZN40_INTERNAL_8ea180ba_4_k_cu_bf4f8c89_205244cute1_E,@object
	.size		_ZN40_INTERNAL_8ea180ba_4_k_cu_bf4f8c89_205244cute1_E,(_ZN40_INTERNAL_8ea180ba_4_k_cu_bf4f8c89_205244cuda3std3__45__cpo6cbeginE - _ZN40_INTERNAL_8ea180ba_4_k_cu_bf4f8c89_205244cute1_E)
_ZN40_INTERNAL_8ea180ba_4_k_cu_bf4f8c89_205244cute1_E:
	.zero		1
	.type		_ZN40_INTERNAL_8ea180ba_4_k_cu_bf4f8c89_205244cuda3std3__45__cpo6cbeginE,@object
	.size		_ZN40_INTERNAL_8ea180ba_4_k_cu_bf4f8c89_205244cuda3std3__45__cpo6cbeginE,(_ZN40_INTERNAL_8ea180ba_4_k_cu_bf4f8c89_205244cuda3std3__48in_placeE - _ZN40_INTERNAL_8ea180ba_4_k_cu_bf4f8c89_205244cuda3std3__45__cpo6cbeginE)
_ZN40_INTERNAL_8ea180ba_4_k_cu_bf4f8c89_205244cuda3std3__45__cpo6cbeginE:
	.zero		1
	.type		_ZN40_INTERNAL_8ea180ba_4_k_cu_bf4f8c89_205244cuda3std3__48in_placeE,@object
	.size		_ZN40_INTERNAL_8ea180ba_4_k_cu_bf4f8c89_205244cuda3std3__48in_placeE,(_ZN40_INTERNAL_8ea180ba_4_k_cu_bf4f8c89_205244cuda3std6ranges3__45__cpo9iter_moveE - _ZN40_INTERNAL_8ea180ba_4_k_cu_bf4f8c89_205244cuda3std3__48in_placeE)
_ZN40_INTERNAL_8ea180ba_4_k_cu_bf4f8c89_205244cuda3std3__48in_placeE:
	.zero		1
	.type		_ZN40_INTERNAL_8ea180ba_4_k_cu_bf4f8c89_205244cuda3std6ranges3__45__cpo9iter_moveE,@object
	.size		_ZN40_INTERNAL_8ea180ba_4_k_cu_bf4f8c89_205244cuda3std6ranges3__45__cpo9iter_moveE,(_ZN40_INTERNAL_8ea180ba_4_k_cu_bf4f8c89_205244cuda3std3__45__cpo5beginE - _ZN40_INTERNAL_8ea180ba_4_k_cu_bf4f8c89_205244cuda3std6ranges3__45__cpo9iter_moveE)
_ZN40_INTERNAL_8ea180ba_4_k_cu_bf4f8c89_205244cuda3std6ranges3__45__cpo9iter_moveE:
	.zero		1
	.type		_ZN40_INTERNAL_8ea180ba_4_k_cu_bf4f8c89_205244cuda3std3__45__cpo5beginE,@object
	.size		_ZN40_INTERNAL_8ea180ba_4_k_cu_bf4f8c89_205244cuda3std3__45__cpo5beginE,(_ZN40_INTERNAL_8ea180ba_4_k_cu_bf4f8c89_205244cuda3std3__442_GLOBAL__N__8ea180ba_4_k_cu_bf4f8c89_205246ignoreE - _ZN40_INTERNAL_8ea180ba_4_k_cu_bf4f8c89_205244cuda3std3__45__cpo5beginE)
_ZN40_INTERNAL_8ea180ba_4_k_cu_bf4f8c89_205244cuda3std3__45__cpo5beginE:
	.zero		1
	.type		_ZN40_INTERNAL_8ea180ba_4_k_cu_bf4f8c89_205244cuda3std3__442_GLOBAL__N__8ea180ba_4_k_cu_bf4f8c89_205246ignoreE,@object
	.size		_ZN40_INTERNAL_8ea180ba_4_k_cu_bf4f8c89_205244cuda3std3__442_GLOBAL__N__8ea180ba_4_k_cu_bf4f8c89_205246ignoreE,(_ZN40_INTERNAL_8ea180ba_4_k_cu_bf4f8c89_205244cute7productE - _ZN40_INTERNAL_8ea180ba_4_k_cu_bf4f8c89_205244cuda3std3__442_GLOBAL__N__8ea180ba_4_k_cu_bf4f8c89_205246ignoreE)
_ZN40_INTERNAL_8ea180ba_4_k_cu_bf4f8c89_205244cuda3std3__442_GLOBAL__N__8ea180ba_4_k_cu_bf4f8c89_205246ignoreE:
	.zero		1
	.type		_ZN40_INTERNAL_8ea180ba_4_k_cu_bf4f8c89_205244cute7productE,@object
	.size		_ZN40_INTERNAL_8ea180ba_4_k_cu_bf4f8c89_205244cute7productE,(_ZN40_INTERNAL_8ea180ba_4_k_cu_bf4f8c89_205244cuda3std3__45__cpo3endE - _ZN40_INTERNAL_8ea180ba_4_k_cu_bf4f8c89_205244cute7productE)
_ZN40_INTERNAL_8ea180ba_4_k_cu_bf4f8c89_205244cute7productE:
	.zero		1
	.type		_ZN40_INTERNAL_8ea180ba_4_k_cu_bf4f8c89_205244cuda3std3__45__cpo3endE,@object
	.size		_ZN40_INTERNAL_8ea180ba_4_k_cu_bf4f8c89_205244cuda3std3__45__cpo3endE,(_ZN40_INTERNAL_8ea180ba_4_k_cu_bf4f8c89_205244cuda3std3__419piecewise_constructE - _ZN40_INTERNAL_8ea180ba_4_k_cu_bf4f8c89_205244cuda3std3__45__cpo3endE)
_ZN40_INTERNAL_8ea180ba_4_k_cu_bf4f8c89_205244cuda3std3__45__cpo3endE:
	.zero		1
	.type		_ZN40_INTERNAL_8ea180ba_4_k_cu_bf4f8c89_205244cuda3std3__419piecewise_constructE,@object
	.size		_ZN40_INTERNAL_8ea180ba_4_k_cu_bf4f8c89_205244cuda3std3__419piecewise_constructE,(_ZN40_INTERNAL_8ea180ba_4_k_cu_bf4f8c89_205244cuda3std3__45__cpo4cendE - _ZN40_INTERNAL_8ea180ba_4_k_cu_bf4f8c89_205244cuda3std3__419piecewise_constructE)
_ZN40_INTERNAL_8ea180ba_4_k_cu_bf4f8c89_205244cuda3std3__419piecewise_constructE:
	.zero		1
	.type		_ZN40_INTERNAL_8ea180ba_4_k_cu_bf4f8c89_205244cuda3std3__45__cpo4cendE,@object
	.size		_ZN40_INTERNAL_8ea180ba_4_k_cu_bf4f8c89_205244cuda3std3__45__cpo4cendE,(_ZN40_INTERNAL_8ea180ba_4_k_cu_bf4f8c89_205244cuda3std6ranges3__45__cpo4swapE - _ZN40_INTERNAL_8ea180ba_4_k_cu_bf4f8c89_205244cuda3std3__45__cpo4cendE)
_ZN40_INTERNAL_8ea180ba_4_k_cu_bf4f8c89_205244cuda3std3__45__cpo4cendE:
	.zero		1
	.type		_ZN40_INTERNAL_8ea180ba_4_k_cu_bf4f8c89_205244cuda3std6ranges3__45__cpo4swapE,@object
	.size		_ZN40_INTERNAL_8ea180ba_4_k_cu_bf4f8c89_205244cuda3std6ranges3__45__cpo4swapE,(.L_8 - _ZN40_INTERNAL_8ea180ba_4_k_cu_bf4f8c89_205244cuda3std6ranges3__45__cpo4swapE)
_ZN40_INTERNAL_8ea180ba_4_k_cu_bf4f8c89_205244cuda3std6ranges3__45__cpo4swapE:
	.zero		1
.L_8:


//--------------------- .nv.constant0._ZN7cutlass13device_kernelINS_4gemm6kernel13GemmUniversalIN4cute5tupleIJiiiiEEENS1_10collective13CollectiveMmaINS1_34MainloopSm90TmaGmmaWarpSpecializedILi7ENS5_IJNS4_1CILi2EEESB_NSA_ILi1EEEEEENS1_35KernelTmaWarpSpecializedCooperativeEEENS5_IJNSA_ILi128EEESG_NSA_ILi32EEEEEEfNS5_IJlSC_lEEEfSJ_NS4_8TiledMMAINS4_8MMA_AtomIJNS4_4SM904GMMA30MMA_64x128x8_F32TF32TF32_SS_TNILNSN_7ScaleInE1ELSP_1EEEEEENS4_6LayoutINS5_IJSB_SC_SC_EEENS5_IJSC_NSA_ILi0EEESU_EEEEENS5_IJNS4_10UnderscoreESX_SX_EEEEENS4_23SM90_TMA_LOAD_MULTICASTENS4_14ComposedLayoutINS4_7SwizzleILi3ELi4ELi3EEENS4_18smem_ptr_flag_bitsILi32EEENSS_INS5_IJNSA_ILi8EEESH_EEENS5_IJSH_SC_EEEEEEEvNS4_8identityES10_S1A_vS1B_EENS_8epilogue10collective6detail29Sm90TmaWarpSpecializedAdapterINS1E_15DefaultEpilogueIfSJ_SJ_NS1D_6thread17LinearCombinationIfLi1EffLNS1I_9ScaleType4KindE0ELNS_15FloatRoundStyleE2EfEENS1_15EpilogueDefaultEEEEEvvEEEEvNT_6ParamsE --------------------------
	.section	.nv.constant0._ZN7cutlass13device_kernelINS_4gemm6kernel13GemmUniversalIN4cute5tupleIJiiiiEEENS1_10collective13CollectiveMmaINS1_34MainloopSm90TmaGmmaWarpSpecializedILi7ENS5_IJNS4_1CILi2EEESB_NSA_ILi1EEEEEENS1_35KernelTmaWarpSpecializedCooperativeEEENS5_IJNSA_ILi128EEESG_NSA_ILi32EEEEEEfNS5_IJlSC_lEEEfSJ_NS4_8TiledMMAINS4_8MMA_AtomIJNS4_4SM904GMMA30MMA_64x128x8_F32TF32TF32_SS_TNILNSN_7ScaleInE1ELSP_1EEEEEENS4_6LayoutINS5_IJSB_SC_SC_EEENS5_IJSC_NSA_ILi0EEESU_EEEEENS5_IJNS4_10UnderscoreESX_SX_EEEEENS4_23SM90_TMA_LOAD_MULTICASTENS4_14ComposedLayoutINS4_7SwizzleILi3ELi4ELi3EEENS4_18smem_ptr_flag_bitsILi32EEENSS_INS5_IJNSA_ILi8EEESH_EEENS5_IJSH_SC_EEEEEEEvNS4_8identityES10_S1A_vS1B_EENS_8epilogue10collective6detail29Sm90TmaWarpSpecializedAdapterINS1E_15DefaultEpilogueIfSJ_SJ_NS1D_6thread17LinearCombinationIfLi1EffLNS1I_9ScaleType4KindE0ELNS_15FloatRoundStyleE2EfEENS1_15EpilogueDefaultEEEEEvvEEEEvNT_6ParamsE,"a",@progbits
	.sectionflags	@""
	.align	4
.nv.constant0._ZN7cutlass13device_kernelINS_4gemm6kernel13GemmUniversalIN4cute5tupleIJiiiiEEENS1_10collective13CollectiveMmaINS1_34MainloopSm90TmaGmmaWarpSpecializedILi7ENS5_IJNS4_1CILi2EEESB_NSA_ILi1EEEEEENS1_35KernelTmaWarpSpecializedCooperativeEEENS5_IJNSA_ILi128EEESG_NSA_ILi32EEEEEEfNS5_IJlSC_lEEEfSJ_NS4_8TiledMMAINS4_8MMA_AtomIJNS4_4SM904GMMA30MMA_64x128x8_F32TF32TF32_SS_TNILNSN_7ScaleInE1ELSP_1EEEEEENS4_6LayoutINS5_IJSB_SC_SC_EEENS5_IJSC_NSA_ILi0EEESU_EEEEENS5_IJNS4_10UnderscoreESX_SX_EEEEENS4_23SM90_TMA_LOAD_MULTICASTENS4_14ComposedLayoutINS4_7SwizzleILi3ELi4ELi3EEENS4_18smem_ptr_flag_bitsILi32EEENSS_INS5_IJNSA_ILi8EEESH_EEENS5_IJSH_SC_EEEEEEEvNS4_8identityES10_S1A_vS1B_EENS_8epilogue10collective6detail29Sm90TmaWarpSpecializedAdapterINS1E_15DefaultEpilogueIfSJ_SJ_NS1D_6thread17LinearCombinationIfLi1EffLNS1I_9ScaleType4KindE0ELNS_15FloatRoundStyleE2EfEENS1_15EpilogueDefaultEEEEEvvEEEEvNT_6ParamsE:
	.zero		1664


//--------------------- SYMBOLS --------------------------

	.type		.nv.reservedSmem.offset0,@object
	.size		.nv.reservedSmem.offset0,0x4
	.type		__assertfail,@function
